// auto-generated by cutlass_sweep.conv — config: {"arch": "sm_90", "cluster_m": 2, "cluster_n": 1, "conv_kind": "fprop", "dtype": "bf16", "ndim": 3, "tile_k": 32, "tile_m": 256, "tile_n": 128}
#include "cutlass/cutlass.h"
#include "cute/tensor.hpp"
#include "cutlass/kernel_hardware_info.hpp"
#include "cutlass/conv/convolution.h"
#include "cutlass/conv/dispatch_policy.hpp"
#include "cutlass/conv/collective/collective_builder.hpp"
#include "cutlass/conv/kernel/conv_universal.hpp"
#include "cutlass/conv/device/conv_universal_adapter.hpp"
#include "cutlass/epilogue/collective/collective_builder.hpp"

using namespace cute;
using Elem = cutlass::bfloat16_t;
using Acc  = float;
using LayoutAB = cutlass::layout::TensorNDHWC;
using LayoutC  = cutlass::layout::TensorNDHWC;
constexpr auto ConvOp = cutlass::conv::Operator::kFprop;
using TileShape    = Shape<_256, _128, Shape<_32>>;
using ClusterShape = Shape<_2, _1, _1>;

using CollectiveEpilogue = typename cutlass::epilogue::collective::CollectiveBuilder<
    cutlass::arch::Sm90, cutlass::arch::OpClassTensorOp,
    TileShape, ClusterShape,
    cutlass::epilogue::collective::EpilogueTileAuto,
    Acc, Acc,
    Elem, LayoutC, 128 / cutlass::sizeof_bits<Elem>::value,
    Elem, LayoutC, 128 / cutlass::sizeof_bits<Elem>::value,
    cutlass::epilogue::collective::EpilogueScheduleAuto
  >::CollectiveOp;

using CollectiveMainloop = typename cutlass::conv::collective::CollectiveBuilder<
    cutlass::arch::Sm90, cutlass::arch::OpClassTensorOp, ConvOp,
    Elem, LayoutAB, 128 / cutlass::sizeof_bits<Elem>::value,
    Elem, LayoutAB, 128 / cutlass::sizeof_bits<Elem>::value,
    Acc,
    TileShape, ClusterShape,
    cutlass::conv::collective::StageCountAutoCarveout<
        static_cast<int>(sizeof(typename CollectiveEpilogue::SharedStorage))>,
    cutlass::conv::collective::KernelScheduleAuto
  >::CollectiveOp;

using ProblemShape = cutlass::conv::ConvProblemShape<
    ConvOp, CollectiveMainloop::DispatchPolicy::NumSpatialDimensions>;
using ConvKernel = cutlass::conv::kernel::ConvUniversal<
    ProblemShape, CollectiveMainloop, CollectiveEpilogue>;
using Conv = cutlass::conv::device::ConvUniversalAdapter<ConvKernel>;

auto* _anchor = &cutlass::device_kernel<ConvKernel>;


// ===== COMPILED SASS (sm_90a) =====

	.target	sm_90a

	.elftype	@"ET_EXEC"


//--------------------- .note.nv.tkinfo           --------------------------
	.section	.note.nv.tkinfo,"",@"SHT_NOTE"
	.sectionflags	@"SHF_NOTE_NV_TKINFO"
	.tkinfo
        /*0018*/ 	.word	0x00000002
        /*0030*/ 	.string	""
        /*0030*/ 	.string	"ptxas"
        /*0030*/ 	.string	"Cuda compilation tools, release 13.0, V13.0.88"
        /*0030*/ 	.string	"Build cuda_13.0.r13.0/compiler.36424714_0"
        /*0030*/ 	.string	"-arch sm_90a -m 64 "



//--------------------- .note.nv.cuinfo           --------------------------
	.section	.note.nv.cuinfo,"",@"SHT_NOTE"
	.sectionflags	@"SHF_NOTE_NV_CUINFO"
        /*0018*/ 	.short	0x0002
        /*001a*/ 	.short	0x005a
        /*001c*/ 	.short	0x0082
	.zero		2


//--------------------- .nv.info                  --------------------------
	.section	.nv.info,"",@"SHT_CUDA_INFO"
	.align	4


	//----- nvinfo : EIATTR_REGCOUNT
	.align		4
        /*0000*/ 	.byte	0x04, 0x2f
        /*0002*/ 	.short	(.L_12 - .L_11)
	.align		4
.L_11:
        /*0004*/ 	.word	index@(_ZN7cutlass13device_kernelINS_4conv6kernel13ConvUniversalINS1_16ConvProblemShapeILNS1_8OperatorE0ELi3EEENS1_10collective14CollectiveConvINS1_46MainloopSm90TmaGmmaWarpSpecializedImplicitGemmILS5_0ELi9ELi3EN4cute5tupleIJNSA_1CILi2EEENSC_ILi1EEESE_EEENS1_36KernelImplicitTmaWarpSpecializedSm90ELi1EEENSB_IJNSC_ILi256EEENSC_ILi128EEENSB_IJNSC_ILi32EEEEEEEEENS_10bfloat16_tESN_NSA_8TiledMMAINSA_8MMA_AtomIJNSA_4SM904GMMA28MMA_64x128x16_F32BF16BF16_SSILNSR_5MajorE0ELST_0ELNSR_7ScaleInE1ELSU_1EEEEEENSA_6LayoutINSB_IJSE_SE_SE_EEENSB_IJNSC_ILi0EEESZ_SZ_EEEEENSB_IJNSA_10UnderscoreES12_S12_EEEEENS7_6detail26Sm90ImplicitGemmTileTraitsINSA_20SM90_TMA_LOAD_IM2COLENSA_14ComposedLayoutINSA_7SwizzleILi2ELi4ELi3EEENSA_18smem_ptr_flag_bitsILi16EEENSX_INSB_IJNSB_IJNSC_ILi8EEESK_EEENSB_IJSK_SE_EEENSB_IJSE_NSC_ILi9EEEEEEEEENSB_IJNSB_IJSK_SI_EEENSB_IJSE_SZ_EEENSB_IJSZ_NSC_ILi8192EEEEEEEEEEEEEvEENS16_INSA_23SM90_TMA_LOAD_MULTICASTENS18_IS1A_S1C_NSX_INSB_IJNSB_IJS1D_NSC_ILi16EEEEEES1F_S1H_EEENSB_IJS1J_S1K_NSB_IJSZ_NSC_ILi4096EEEEEEEEEEEEEvEEEENS_8epilogue10collective6detail29Sm90TmaWarpSpecializedAdapterINS23_15DefaultEpilogueISN_NSB_IJNSB_IJllllEEESE_SZ_EEES28_NS22_6thread17LinearCombinationISN_Li1EffLNS29_9ScaleType4KindE0ELNS_15FloatRoundStyleE2ESN_EENS_4gemm15EpilogueDefaultEEEEEvvEEEEvNT_6ParamsE)
        /*0008*/ 	.word	0x000000ff


	//----- nvinfo : EIATTR_FRAME_SIZE
	.align		4
.L_12:
        /*000c*/ 	.byte	0x04, 0x11
        /*000e*/ 	.short	(.L_14 - .L_13)
	.align		4
.L_13:
        /*0010*/ 	.word	index@(_ZN7cutlass13device_kernelINS_4conv6kernel13ConvUniversalINS1_16ConvProblemShapeILNS1_8OperatorE0ELi3EEENS1_10collective14CollectiveConvINS1_46MainloopSm90TmaGmmaWarpSpecializedImplicitGemmILS5_0ELi9ELi3EN4cute5tupleIJNSA_1CILi2EEENSC_ILi1EEESE_EEENS1_36KernelImplicitTmaWarpSpecializedSm90ELi1EEENSB_IJNSC_ILi256EEENSC_ILi128EEENSB_IJNSC_ILi32EEEEEEEEENS_10bfloat16_tESN_NSA_8TiledMMAINSA_8MMA_AtomIJNSA_4SM904GMMA28MMA_64x128x16_F32BF16BF16_SSILNSR_5MajorE0ELST_0ELNSR_7ScaleInE1ELSU_1EEEEEENSA_6LayoutINSB_IJSE_SE_SE_EEENSB_IJNSC_ILi0EEESZ_SZ_EEEEENSB_IJNSA_10UnderscoreES12_S12_EEEEENS7_6detail26Sm90ImplicitGemmTileTraitsINSA_20SM90_TMA_LOAD_IM2COLENSA_14ComposedLayoutINSA_7SwizzleILi2ELi4ELi3EEENSA_18smem_ptr_flag_bitsILi16EEENSX_INSB_IJNSB_IJNSC_ILi8EEESK_EEENSB_IJSK_SE_EEENSB_IJSE_NSC_ILi9EEEEEEEEENSB_IJNSB_IJSK_SI_EEENSB_IJSE_SZ_EEENSB_IJSZ_NSC_ILi8192EEEEEEEEEEEEEvEENS16_INSA_23SM90_TMA_LOAD_MULTICASTENS18_IS1A_S1C_NSX_INSB_IJNSB_IJS1D_NSC_ILi16EEEEEES1F_S1H_EEENSB_IJS1J_S1K_NSB_IJSZ_NSC_ILi4096EEEEEEEEEEEEEvEEEENS_8epilogue10collective6detail29Sm90TmaWarpSpecializedAdapterINS23_15DefaultEpilogueISN_NSB_IJNSB_IJllllEEESE_SZ_EEES28_NS22_6thread17LinearCombinationISN_Li1EffLNS29_9ScaleType4KindE0ELNS_15FloatRoundStyleE2ESN_EENS_4gemm15EpilogueDefaultEEEEEvvEEEEvNT_6ParamsE)
        /*0014*/ 	.word	0x00000270


	//----- nvinfo : EIATTR_MIN_STACK_SIZE
	.align		4
.L_14:
        /*0018*/ 	.byte	0x04, 0x12
        /*001a*/ 	.short	(.L_16 - .L_15)
	.align		4
.L_15:
        /*001c*/ 	.word	index@(_ZN7cutlass13device_kernelINS_4conv6kernel13ConvUniversalINS1_16ConvProblemShapeILNS1_8OperatorE0ELi3EEENS1_10collective14CollectiveConvINS1_46MainloopSm90TmaGmmaWarpSpecializedImplicitGemmILS5_0ELi9ELi3EN4cute5tupleIJNSA_1CILi2EEENSC_ILi1EEESE_EEENS1_36KernelImplicitTmaWarpSpecializedSm90ELi1EEENSB_IJNSC_ILi256EEENSC_ILi128EEENSB_IJNSC_ILi32EEEEEEEEENS_10bfloat16_tESN_NSA_8TiledMMAINSA_8MMA_AtomIJNSA_4SM904GMMA28MMA_64x128x16_F32BF16BF16_SSILNSR_5MajorE0ELST_0ELNSR_7ScaleInE1ELSU_1EEEEEENSA_6LayoutINSB_IJSE_SE_SE_EEENSB_IJNSC_ILi0EEESZ_SZ_EEEEENSB_IJNSA_10UnderscoreES12_S12_EEEEENS7_6detail26Sm90ImplicitGemmTileTraitsINSA_20SM90_TMA_LOAD_IM2COLENSA_14ComposedLayoutINSA_7SwizzleILi2ELi4ELi3EEENSA_18smem_ptr_flag_bitsILi16EEENSX_INSB_IJNSB_IJNSC_ILi8EEESK_EEENSB_IJSK_SE_EEENSB_IJSE_NSC_ILi9EEEEEEEEENSB_IJNSB_IJSK_SI_EEENSB_IJSE_SZ_EEENSB_IJSZ_NSC_ILi8192EEEEEEEEEEEEEvEENS16_INSA_23SM90_TMA_LOAD_MULTICASTENS18_IS1A_S1C_NSX_INSB_IJNSB_IJS1D_NSC_ILi16EEEEEES1F_S1H_EEENSB_IJS1J_S1K_NSB_IJSZ_NSC_ILi4096EEEEEEEEEEEEEvEEEENS_8epilogue10collective6detail29Sm90TmaWarpSpecializedAdapterINS23_15DefaultEpilogueISN_NSB_IJNSB_IJllllEEESE_SZ_EEES28_NS22_6thread17LinearCombinationISN_Li1EffLNS29_9ScaleType4KindE0ELNS_15FloatRoundStyleE2ESN_EENS_4gemm15EpilogueDefaultEEEEEvvEEEEvNT_6ParamsE)
        /*0020*/ 	.word	0x00000270
.L_16:


//--------------------- .nv.compat                --------------------------
	.section	.nv.compat,"",@"SHT_CUDA_COMPAT_INFO"
	.align	4
        /*0000*/ 	.byte	0x02, 0x09, 0x01, 0x00, 0x02, 0x02, 0x04, 0x00, 0x02, 0x05, 0x05, 0x00, 0x03, 0x07, 0x01, 0x01
        /*0010*/ 	.byte	0x02, 0x03, 0x01, 0x00, 0x02, 0x06, 0x01, 0x00, 0x04, 0x0b, 0x08, 0x00, 0x00, 0x00, 0x00, 0x00
        /*0020*/ 	.byte	0x00, 0x00, 0x00, 0x00


//--------------------- .nv.info._ZN7cutlass13device_kernelINS_4conv6kernel13ConvUniversalINS1_16ConvProblemShapeILNS1_8OperatorE0ELi3EEENS1_10collective14CollectiveConvINS1_46MainloopSm90TmaGmmaWarpSpecializedImplicitGemmILS5_0ELi9ELi3EN4cute5tupleIJNSA_1CILi2EEENSC_ILi1EEESE_EEENS1_36KernelImplicitTmaWarpSpecializedSm90ELi1EEENSB_IJNSC_ILi256EEENSC_ILi128EEENSB_IJNSC_ILi32EEEEEEEEENS_10bfloat16_tESN_NSA_8TiledMMAINSA_8MMA_AtomIJNSA_4SM904GMMA28MMA_64x128x16_F32BF16BF16_SSILNSR_5MajorE0ELST_0ELNSR_7ScaleInE1ELSU_1EEEEEENSA_6LayoutINSB_IJSE_SE_SE_EEENSB_IJNSC_ILi0EEESZ_SZ_EEEEENSB_IJNSA_10UnderscoreES12_S12_EEEEENS7_6detail26Sm90ImplicitGemmTileTraitsINSA_20SM90_TMA_LOAD_IM2COLENSA_14ComposedLayoutINSA_7SwizzleILi2ELi4ELi3EEENSA_18smem_ptr_flag_bitsILi16EEENSX_INSB_IJNSB_IJNSC_ILi8EEESK_EEENSB_IJSK_SE_EEENSB_IJSE_NSC_ILi9EEEEEEEEENSB_IJNSB_IJSK_SI_EEENSB_IJSE_SZ_EEENSB_IJSZ_NSC_ILi8192EEEEEEEEEEEEEvEENS16_INSA_23SM90_TMA_LOAD_MULTICASTENS18_IS1A_S1C_NSX_INSB_IJNSB_IJS1D_NSC_ILi16EEEEEES1F_S1H_EEENSB_IJS1J_S1K_NSB_IJSZ_NSC_ILi4096EEEEEEEEEEEEEvEEEENS_8epilogue10collective6detail29Sm90TmaWarpSpecializedAdapterINS23_15DefaultEpilogueISN_NSB_IJNSB_IJllllEEESE_SZ_EEES28_NS22_6thread17LinearCombinationISN_Li1EffLNS29_9ScaleType4KindE0ELNS_15FloatRoundStyleE2ESN_EENS_4gemm15EpilogueDefaultEEEEEvvEEEEvNT_6ParamsE --------------------------
	.section	.nv.info._ZN7cutlass13device_kernelINS_4conv6kernel13ConvUniversalINS1_16ConvProblemShapeILNS1_8OperatorE0ELi3EEENS1_10collective14CollectiveConvINS1_46MainloopSm90TmaGmmaWarpSpecializedImplicitGemmILS5_0ELi9ELi3EN4cute5tupleIJNSA_1CILi2EEENSC_ILi1EEESE_EEENS1_36KernelImplicitTmaWarpSpecializedSm90ELi1EEENSB_IJNSC_ILi256EEENSC_ILi128EEENSB_IJNSC_ILi32EEEEEEEEENS_10bfloat16_tESN_NSA_8TiledMMAINSA_8MMA_AtomIJNSA_4SM904GMMA28MMA_64x128x16_F32BF16BF16_SSILNSR_5MajorE0ELST_0ELNSR_7ScaleInE1ELSU_1EEEEEENSA_6LayoutINSB_IJSE_SE_SE_EEENSB_IJNSC_ILi0EEESZ_SZ_EEEEENSB_IJNSA_10UnderscoreES12_S12_EEEEENS7_6detail26Sm90ImplicitGemmTileTraitsINSA_20SM90_TMA_LOAD_IM2COLENSA_14ComposedLayoutINSA_7SwizzleILi2ELi4ELi3EEENSA_18smem_ptr_flag_bitsILi16EEENSX_INSB_IJNSB_IJNSC_ILi8EEESK_EEENSB_IJSK_SE_EEENSB_IJSE_NSC_ILi9EEEEEEEEENSB_IJNSB_IJSK_SI_EEENSB_IJSE_SZ_EEENSB_IJSZ_NSC_ILi8192EEEEEEEEEEEEEvEENS16_INSA_23SM90_TMA_LOAD_MULTICASTENS18_IS1A_S1C_NSX_INSB_IJNSB_IJS1D_NSC_ILi16EEEEEES1F_S1H_EEENSB_IJS1J_S1K_NSB_IJSZ_NSC_ILi4096EEEEEEEEEEEEEvEEEENS_8epilogue10collective6detail29Sm90TmaWarpSpecializedAdapterINS23_15DefaultEpilogueISN_NSB_IJNSB_IJllllEEESE_SZ_EEES28_NS22_6thread17LinearCombinationISN_Li1EffLNS29_9ScaleType4KindE0ELNS_15FloatRoundStyleE2ESN_EENS_4gemm15EpilogueDefaultEEEEEvvEEEEvNT_6ParamsE,"",@"SHT_CUDA_INFO"
	.sectionflags	@""
	.align	4


	//----- nvinfo : EIATTR_CUDA_API_VERSION
	.align		4
        /*0000*/ 	.byte	0x04, 0x37
        /*0002*/ 	.short	(.L_18 - .L_17)
.L_17:
        /*0004*/ 	.word	0x00000082


	//----- nvinfo : EIATTR_KPARAM_INFO
	.align		4
.L_18:
        /*0008*/ 	.byte	0x04, 0x17
        /*000a*/ 	.short	(.L_20 - .L_19)
.L_19:
        /*000c*/ 	.word	0x00000000
        /*0010*/ 	.short	0x0000
        /*0012*/ 	.short	0x0070
        /*0014*/ 	.byte	0x00, 0xf0, 0x01, 0x10


	//----- nvinfo : EIATTR_SPARSE_MMA_MASK
	.align		4
.L_20:
        /*0018*/ 	.byte	0x03, 0x50
        /*001a*/ 	.short	0x0000


	//----- nvinfo : EIATTR_MAXREG_COUNT
	.align		4
        /*001c*/ 	.byte	0x03, 0x1b
        /*001e*/ 	.short	0x00ff


	//----- nvinfo : EIATTR_NUM_BARRIERS
	.align		4
        /*0020*/ 	.byte	0x02, 0x4c
        /*0022*/ 	.byte	0x01
	.zero		1


	//----- nvinfo : EIATTR_ANNOTATIONS
	.align		4
        /*0024*/ 	.byte	0x04, 0x55
        /*0026*/ 	.short	(.L_22 - .L_21)


	//   ....[0]....
.L_21:
        /*0028*/ 	.word	0x00000001
        /*002c*/ 	.byte	0xa0, 0x0b, 0x00, 0x00, 0x01, 0x00, 0x00, 0x00, 0xe0, 0x0b, 0x00, 0x00, 0x01, 0x00, 0x00, 0x00
        /* <DEDUP_REMOVED lines=210> */
        /*0d5c*/ 	.byte	0x70, 0xfe, 0x00, 0x00


	//----- nvinfo : EIATTR_MERCURY_ISA_VERSION
	.align		4
.L_22:
        /*0d60*/ 	.byte	0x03, 0x5f
        /*0d62*/ 	.short	0x0101


	//----- nvinfo : EIATTR_COOP_GROUP_MASK_REGIDS
	.align		4
        /*0d64*/ 	.byte	0x04, 0x29
        /*0d66*/ 	.short	(.L_24 - .L_23)


	//   ....[0]....
.L_23:
        /*0d68*/ 	.word	0xffffffff


	//   ....[1]....
        /*0d6c*/ 	.word	0xffffffff


	//   ....[2]....
        /*0d70*/ 	.word	0xffffffff


	//   ....[3]....
        /*0d74*/ 	.word	0xffffffff


	//----- nvinfo : EIATTR_COOP_GROUP_INSTR_OFFSETS
	.align		4
.L_24:
        /*0d78*/ 	.byte	0x04, 0x28
        /*0d7a*/ 	.short	(.L_26 - .L_25)


	//   ....[0]....
.L_25:
        /*0d7c*/ 	.word	0x00000080


	//   ....[1]....
        /*0d80*/ 	.word	0x00000090


	//   ....[2]....
        /*0d84*/ 	.word	0x000001b0


	//   ....[3]....
        /*0d88*/ 	.word	0x000007a0


	//----- nvinfo : EIATTR_MBARRIER_INSTR_OFFSETS
	.align		4
.L_26:
        /*0d8c*/ 	.byte	0x04, 0x39
        /*0d8e*/ 	.short	(.L_28 - .L_27)


	//   ....[0]....
.L_27:
        /*0d90*/ 	.word	0x000003e0
        /*0d94*/ 	.word	0x000000ff
        /*0d98*/ 	.word	0x00036000
        /*0d9c*/ 	.short	0x0100
        /*0d9e*/ 	.byte	0x0a
	.zero		1


	//   ....[1]....
        /*0da0*/ 	.word	0x000003f0
        /*0da4*/ 	.word	0x000000ff
        /*0da8*/ 	.word	0x00036048
        /*0dac*/ 	.short	0x0100
        /*0dae*/ 	.byte	0x0a
	.zero		1


	//   ....[2]....
        /*0db0*/ 	.word	0x00000400
        /*0db4*/ 	.word	0x000000ff
        /*0db8*/ 	.word	0x00036008
        /*0dbc*/ 	.short	0x0100
        /*0dbe*/ 	.byte	0x0a
	.zero		1


	//   ....[3]....
        /*0dc0*/ 	.word	0x00000410
        /*0dc4*/ 	.word	0x000000ff
        /*0dc8*/ 	.word	0x00036050
        /*0dcc*/ 	.short	0x0100
        /*0dce*/ 	.byte	0x0a
	.zero		1


	//   ....[4]....
        /*0dd0*/ 	.word	0x00000420
        /*0dd4*/ 	.word	0x000000ff
        /*0dd8*/ 	.word	0x00036010
        /*0ddc*/ 	.short	0x0100
        /*0dde*/ 	.byte	0x0a
	.zero		1


	//   ....[5]....
        /*0de0*/ 	.word	0x00000430
        /*0de4*/ 	.word	0x000000ff
        /*0de8*/ 	.word	0x00036058
        /*0dec*/ 	.short	0x0100
        /*0dee*/ 	.byte	0x0a
	.zero		1


	//   ....[6]....
        /*0df0*/ 	.word	0x00000440
        /*0df4*/ 	.word	0x000000ff
        /*0df8*/ 	.word	0x00036018
        /*0dfc*/ 	.short	0x0100
        /*0dfe*/ 	.byte	0x0a
	.zero		1


	//   ....[7]....
        /*0e00*/ 	.word	0x00000450
        /*0e04*/ 	.word	0x000000ff
        /*0e08*/ 	.word	0x00036060
        /*0e0c*/ 	.short	0x0100
        /*0e0e*/ 	.byte	0x0a
	.zero		1


	//   ....[8]....
        /*0e10*/ 	.word	0x00000460
        /*0e14*/ 	.word	0x000000ff
        /*0e18*/ 	.word	0x00036020
        /*0e1c*/ 	.short	0x0100
        /*0e1e*/ 	.byte	0x0a
	.zero		1


	//   ....[9]....
        /*0e20*/ 	.word	0x00000470
        /*0e24*/ 	.word	0x000000ff
        /*0e28*/ 	.word	0x00036068
        /*0e2c*/ 	.short	0x0100
        /*0e2e*/ 	.byte	0x0a
	.zero		1


	//   ....[10]....
        /*0e30*/ 	.word	0x00000480
        /*0e34*/ 	.word	0x000000ff
        /*0e38*/ 	.word	0x00036028
        /*0e3c*/ 	.short	0x0100
        /*0e3e*/ 	.byte	0x0a
	.zero		1


	//   ....[11]....
        /*0e40*/ 	.word	0x00000490
        /*0e44*/ 	.word	0x000000ff
        /*0e48*/ 	.word	0x00036070
        /*0e4c*/ 	.short	0x0100
        /*0e4e*/ 	.byte	0x0a
	.zero		1


	//   ....[12]....
        /*0e50*/ 	.word	0x000004a0
        /*0e54*/ 	.word	0x000000ff
        /*0e58*/ 	.word	0x00036030
        /*0e5c*/ 	.short	0x0100
        /*0e5e*/ 	.byte	0x0a
	.zero		1


	//   ....[13]....
        /*0e60*/ 	.word	0x000004b0
        /*0e64*/ 	.word	0x000000ff
        /*0e68*/ 	.word	0x00036078
        /*0e6c*/ 	.short	0x0100
        /*0e6e*/ 	.byte	0x0a
	.zero		1


	//   ....[14]....
        /*0e70*/ 	.word	0x000004c0
        /*0e74*/ 	.word	0x000000ff
        /*0e78*/ 	.word	0x00036038
        /*0e7c*/ 	.short	0x0100
        /*0e7e*/ 	.byte	0x0a
	.zero		1


	//   ....[15]....
        /*0e80*/ 	.word	0x000004d0
        /*0e84*/ 	.word	0x000000ff
        /*0e88*/ 	.word	0x00036080
        /*0e8c*/ 	.short	0x0100
        /*0e8e*/ 	.byte	0x0a
	.zero		1


	//   ....[16]....
        /*0e90*/ 	.word	0x000004e0
        /*0e94*/ 	.word	0x000000ff
        /*0e98*/ 	.word	0x00036040
        /*0e9c*/ 	.short	0x0100
        /*0e9e*/ 	.byte	0x0a
	.zero		1


	//   ....[17]....
        /*0ea0*/ 	.word	0x000004f0
        /*0ea4*/ 	.word	0x000000ff
        /*0ea8*/ 	.word	0x00036088
        /*0eac*/ 	.short	0x0100
        /*0eae*/ 	.byte	0x0a
	.zero		1


	//   ....[18]....
        /*0eb0*/ 	.word	0x00001680
        /*0eb4*/ 	.word	0x00000003
        /*0eb8*/ 	.word	0x00036000
        /*0ebc*/ 	.short	0x010a
        /*0ebe*/ 	.byte	0x3f
	.zero		1


	//   ....[19]....
        /*0ec0*/ 	.word	0x00002710
        /*0ec4*/ 	.word	0x00000000
        /*0ec8*/ 	.word	0x00036000
        /*0ecc*/ 	.short	0x010a
        /*0ece*/ 	.byte	0x3f
	.zero		1


	//   ....[20]....
        /*0ed0*/ 	.word	0x00003b60
        /*0ed4*/ 	.word	0x00000000
        /*0ed8*/ 	.word	0x00000000
        /*0edc*/ 	.short	0x0101
        /*0ede*/ 	.byte	0x3f
	.zero		1


	//   ....[21]....
        /*0ee0*/ 	.word	0x00003d90
        /*0ee4*/ 	.word	0x00000006
        /*0ee8*/ 	.word	0x00000000
        /*0eec*/ 	.short	0x0101
        /*0eee*/ 	.byte	0x3f
	.zero		1


	//   ....[22]....
        /*0ef0*/ 	.word	0x00013f10
        /*0ef4*/ 	.word	0x0000000c
        /*0ef8*/ 	.word	0x00036048
        /*0efc*/ 	.short	0x010a
        /*0efe*/ 	.byte	0x3f
	.zero		1


	//   ....[23]....
        /*0f00*/ 	.word	0x00014760
        /*0f04*/ 	.word	0x00000003
        /*0f08*/ 	.word	0x00000000
        /*0f0c*/ 	.short	0x010a
        /*0f0e*/ 	.byte	0x3f
	.zero		1


	//   ....[24]....
        /*0f10*/ 	.word	0x00014820
        /*0f14*/ 	.word	0x00000003
        /*0f18*/ 	.word	0x00000000
        /*0f1c*/ 	.short	0x010a
        /*0f1e*/ 	.byte	0x3f
	.zero		1


	//   ....[25]....
        /*0f20*/ 	.word	0x000148e0
        /*0f24*/ 	.word	0x00000003
        /*0f28*/ 	.word	0x00000000
        /*0f2c*/ 	.short	0x010a
        /*0f2e*/ 	.byte	0x3f
	.zero		1


	//   ....[26]....
        /*0f30*/ 	.word	0x000149a0
        /*0f34*/ 	.word	0x00000003
        /*0f38*/ 	.word	0x00000000
        /*0f3c*/ 	.short	0x010a
        /*0f3e*/ 	.byte	0x3f
	.zero		1


	//   ....[27]....
        /*0f40*/ 	.word	0x00014a60
        /*0f44*/ 	.word	0x00000003
        /*0f48*/ 	.word	0x00000000
        /*0f4c*/ 	.short	0x010a
        /*0f4e*/ 	.byte	0x3f
	.zero		1


	//   ....[28]....
        /*0f50*/ 	.word	0x00014b20
        /*0f54*/ 	.word	0x00000003
        /*0f58*/ 	.word	0x00000000
        /*0f5c*/ 	.short	0x010a
        /*0f5e*/ 	.byte	0x3f
	.zero		1


	//   ....[29]....
        /*0f60*/ 	.word	0x00014be0
        /*0f64*/ 	.word	0x00000003
        /*0f68*/ 	.word	0x00000000
        /*0f6c*/ 	.short	0x010a
        /*0f6e*/ 	.byte	0x3f
	.zero		1


	//   ....[30]....
        /*0f70*/ 	.word	0x00014ca0
        /*0f74*/ 	.word	0x00000003
        /*0f78*/ 	.word	0x00000000
        /*0f7c*/ 	.short	0x010a
        /*0f7e*/ 	.byte	0x3f
	.zero		1


	//   ....[31]....
        /*0f80*/ 	.word	0x00014d60
        /*0f84*/ 	.word	0x00000003
        /*0f88*/ 	.word	0x00000000
        /*0f8c*/ 	.short	0x010a
        /*0f8e*/ 	.byte	0x3f
	.zero		1


	//----- nvinfo : EIATTR_NUM_MBARRIERS
	.align		4
.L_28:
        /*0f90*/ 	.byte	0x03, 0x38
        /*0f92*/ 	.short	0x0012


	//----- nvinfo : EIATTR_EXIT_INSTR_OFFSETS
	.align		4
        /*0f94*/ 	.byte	0x04, 0x1c
        /*0f96*/ 	.short	(.L_30 - .L_29)


	//   ....[0]....
.L_29:
        /*0f98*/ 	.word	0x00000b90


	//   ....[1]....
        /*0f9c*/ 	.word	0x00003fa0


	//   ....[2]....
        /*0fa0*/ 	.word	0x0000f310


	//   ....[3]....
        /*0fa4*/ 	.word	0x0000f350


	//   ....[4]....
        /*0fa8*/ 	.word	0x00013ca0


	//   ....[5]....
        /*0fac*/ 	.word	0x00013ce0


	//   ....[6]....
        /*0fb0*/ 	.word	0x00013d00


	//   ....[7]....
        /*0fb4*/ 	.word	0x00014660


	//   ....[8]....
        /*0fb8*/ 	.word	0x00014d90


	//----- nvinfo : EIATTR_MAX_THREADS
	.align		4
.L_30:
        /*0fbc*/ 	.byte	0x04, 0x05
        /*0fbe*/ 	.short	(.L_32 - .L_31)
.L_31:
        /*0fc0*/ 	.word	0x00000100
        /*0fc4*/ 	.word	0x00000001
        /*0fc8*/ 	.word	0x00000001


	//----- nvinfo : EIATTR_CRS_STACK_SIZE
	.align		4
.L_32:
        /*0fcc*/ 	.byte	0x04, 0x1e
        /*0fce*/ 	.short	(.L_34 - .L_33)
.L_33:
        /*0fd0*/ 	.word	0x00000000


	//----- nvinfo : EIATTR_CBANK_PARAM_SIZE
	.align		4
.L_34:
        /*0fd4*/ 	.byte	0x03, 0x19
        /*0fd6*/ 	.short	0x0470


	//----- nvinfo : EIATTR_PARAM_CBANK
	.align		4
        /*0fd8*/ 	.byte	0x04, 0x0a
        /*0fda*/ 	.short	(.L_36 - .L_35)
	.align		4
.L_35:
        /*0fdc*/ 	.word	index@(.nv.constant0._ZN7cutlass13device_kernelINS_4conv6kernel13ConvUniversalINS1_16ConvProblemShapeILNS1_8OperatorE0ELi3EEENS1_10collective14CollectiveConvINS1_46MainloopSm90TmaGmmaWarpSpecializedImplicitGemmILS5_0ELi9ELi3EN4cute5tupleIJNSA_1CILi2EEENSC_ILi1EEESE_EEENS1_36KernelImplicitTmaWarpSpecializedSm90ELi1EEENSB_IJNSC_ILi256EEENSC_ILi128EEENSB_IJNSC_ILi32EEEEEEEEENS_10bfloat16_tESN_NSA_8TiledMMAINSA_8MMA_AtomIJNSA_4SM904GMMA28MMA_64x128x16_F32BF16BF16_SSILNSR_5MajorE0ELST_0ELNSR_7ScaleInE1ELSU_1EEEEEENSA_6LayoutINSB_IJSE_SE_SE_EEENSB_IJNSC_ILi0EEESZ_SZ_EEEEENSB_IJNSA_10UnderscoreES12_S12_EEEEENS7_6detail26Sm90ImplicitGemmTileTraitsINSA_20SM90_TMA_LOAD_IM2COLENSA_14ComposedLayoutINSA_7SwizzleILi2ELi4ELi3EEENSA_18smem_ptr_flag_bitsILi16EEENSX_INSB_IJNSB_IJNSC_ILi8EEESK_EEENSB_IJSK_SE_EEENSB_IJSE_NSC_ILi9EEEEEEEEENSB_IJNSB_IJSK_SI_EEENSB_IJSE_SZ_EEENSB_IJSZ_NSC_ILi8192EEEEEEEEEEEEEvEENS16_INSA_23SM90_TMA_LOAD_MULTICASTENS18_IS1A_S1C_NSX_INSB_IJNSB_IJS1D_NSC_ILi16EEEEEES1F_S1H_EEENSB_IJS1J_S1K_NSB_IJSZ_NSC_ILi4096EEEEEEEEEEEEEvEEEENS_8epilogue10collective6detail29Sm90TmaWarpSpecializedAdapterINS23_15DefaultEpilogueISN_NSB_IJNSB_IJllllEEESE_SZ_EEES28_NS22_6thread17LinearCombinationISN_Li1EffLNS29_9ScaleType4KindE0ELNS_15FloatRoundStyleE2ESN_EENS_4gemm15EpilogueDefaultEEEEEvvEEEEvNT_6ParamsE)
        /*0fe0*/ 	.short	0x0210
        /*0fe2*/ 	.short	0x0470


	//----- nvinfo : EIATTR_SW_WAR
	.align		4
.L_36:
        /*0fe4*/ 	.byte	0x04, 0x36
        /*0fe6*/ 	.short	(.L_38 - .L_37)
.L_37:
        /*0fe8*/ 	.word	0x00000008
.L_38:


//--------------------- .nv.callgraph             --------------------------
	.section	.nv.callgraph,"",@"SHT_CUDA_CALLGRAPH"
	.align	4
	.sectionentsize	8
	.align		4
        /*0000*/ 	.word	0x00000000
	.align		4
        /*0004*/ 	.word	0xffffffff
	.align		4
        /*0008*/ 	.word	0x00000000
	.align		4
        /*000c*/ 	.word	0xfffffffe
	.align		4
        /*0010*/ 	.word	0x00000000
	.align		4
        /*0014*/ 	.word	0xfffffffd
	.align		4
        /*0018*/ 	.word	0x00000000
	.align		4
        /*001c*/ 	.word	0xfffffffc


//--------------------- .nv.constant4             --------------------------
	.section	.nv.constant4,"a",@progbits
	.align	8
	.align		8
.nv.constant4:
        /*0000*/ 	.dword	_ZN39_INTERNAL_41725966_4_k_cu_b8b88b36_29664cuda3std3__45__cpo5beginE
	.align		8
        /*0008*/ 	.dword	_ZN39_INTERNAL_41725966_4_k_cu_b8b88b36_29664cuda3std3__45__cpo3endE
	.align		8
        /*0010*/ 	.dword	_ZN39_INTERNAL_41725966_4_k_cu_b8b88b36_29664cuda3std3__45__cpo6cbeginE
	.align		8
        /*0018*/ 	.dword	_ZN39_INTERNAL_41725966_4_k_cu_b8b88b36_29664cuda3std3__45__cpo4cendE
	.align		8
        /*0020*/ 	.dword	_ZN39_INTERNAL_41725966_4_k_cu_b8b88b36_29664cuda3std3__441_GLOBAL__N__41725966_4_k_cu_b8b88b36_29666ignoreE
	.align		8
        /*0028*/ 	.dword	_ZN39_INTERNAL_41725966_4_k_cu_b8b88b36_29664cuda3std3__419piecewise_constructE
	.align		8
        /*0030*/ 	.dword	_ZN39_INTERNAL_41725966_4_k_cu_b8b88b36_29664cuda3std3__48in_placeE
	.align		8
        /*0038*/ 	.dword	_ZN39_INTERNAL_41725966_4_k_cu_b8b88b36_29664cuda3std6ranges3__45__cpo4swapE
	.align		8
        /*0040*/ 	.dword	_ZN39_INTERNAL_41725966_4_k_cu_b8b88b36_29664cuda3std6ranges3__45__cpo9iter_moveE
	.align		8
        /*0048*/ 	.dword	_ZN39_INTERNAL_41725966_4_k_cu_b8b88b36_29664cute7productE
	.align		8
        /*0050*/ 	.dword	_ZN39_INTERNAL_41725966_4_k_cu_b8b88b36_29664cute1_E


//--------------------- .text._ZN7cutlass13device_kernelINS_4conv6kernel13ConvUniversalINS1_16ConvProblemShapeILNS1_8OperatorE0ELi3EEENS1_10collective14CollectiveConvINS1_46MainloopSm90TmaGmmaWarpSpecializedImplicitGemmILS5_0ELi9ELi3EN4cute5tupleIJNSA_1CILi2EEENSC_ILi1EEESE_EEENS1_36KernelImplicitTmaWarpSpecializedSm90ELi1EEENSB_IJNSC_ILi256EEENSC_ILi128EEENSB_IJNSC_ILi32EEEEEEEEENS_10bfloat16_tESN_NSA_8TiledMMAINSA_8MMA_AtomIJNSA_4SM904GMMA28MMA_64x128x16_F32BF16BF16_SSILNSR_5MajorE0ELST_0ELNSR_7ScaleInE1ELSU_1EEEEEENSA_6LayoutINSB_IJSE_SE_SE_EEENSB_IJNSC_ILi0EEESZ_SZ_EEEEENSB_IJNSA_10UnderscoreES12_S12_EEEEENS7_6detail26Sm90ImplicitGemmTileTraitsINSA_20SM90_TMA_LOAD_IM2COLENSA_14ComposedLayoutINSA_7SwizzleILi2ELi4ELi3EEENSA_18smem_ptr_flag_bitsILi16EEENSX_INSB_IJNSB_IJNSC_ILi8EEESK_EEENSB_IJSK_SE_EEENSB_IJSE_NSC_ILi9EEEEEEEEENSB_IJNSB_IJSK_SI_EEENSB_IJSE_SZ_EEENSB_IJSZ_NSC_ILi8192EEEEEEEEEEEEEvEENS16_INSA_23SM90_TMA_LOAD_MULTICASTENS18_IS1A_S1C_NSX_INSB_IJNSB_IJS1D_NSC_ILi16EEEEEES1F_S1H_EEENSB_IJS1J_S1K_NSB_IJSZ_NSC_ILi4096EEEEEEEEEEEEEvEEEENS_8epilogue10collective6detail29Sm90TmaWarpSpecializedAdapterINS23_15DefaultEpilogueISN_NSB_IJNSB_IJllllEEESE_SZ_EEES28_NS22_6thread17LinearCombinationISN_Li1EffLNS29_9ScaleType4KindE0ELNS_15FloatRoundStyleE2ESN_EENS_4gemm15EpilogueDefaultEEEEEvvEEEEvNT_6ParamsE --------------------------
	.section	.text._ZN7cutlass13device_kernelINS_4conv6kernel13ConvUniversalINS1_16ConvProblemShapeILNS1_8OperatorE0ELi3EEENS1_10collective14CollectiveConvINS1_46MainloopSm90TmaGmmaWarpSpecializedImplicitGemmILS5_0ELi9ELi3EN4cute5tupleIJNSA_1CILi2EEENSC_ILi1EEESE_EEENS1_36KernelImplicitTmaWarpSpecializedSm90ELi1EEENSB_IJNSC_ILi256EEENSC_ILi128EEENSB_IJNSC_ILi32EEEEEEEEENS_10bfloat16_tESN_NSA_8TiledMMAINSA_8MMA_AtomIJNSA_4SM904GMMA28MMA_64x128x16_F32BF16BF16_SSILNSR_5MajorE0ELST_0ELNSR_7ScaleInE1ELSU_1EEEEEENSA_6LayoutINSB_IJSE_SE_SE_EEENSB_IJNSC_ILi0EEESZ_SZ_EEEEENSB_IJNSA_10UnderscoreES12_S12_EEEEENS7_6detail26Sm90ImplicitGemmTileTraitsINSA_20SM90_TMA_LOAD_IM2COLENSA_14ComposedLayoutINSA_7SwizzleILi2ELi4ELi3EEENSA_18smem_ptr_flag_bitsILi16EEENSX_INSB_IJNSB_IJNSC_ILi8EEESK_EEENSB_IJSK_SE_EEENSB_IJSE_NSC_ILi9EEEEEEEEENSB_IJNSB_IJSK_SI_EEENSB_IJSE_SZ_EEENSB_IJSZ_NSC_ILi8192EEEEEEEEEEEEEvEENS16_INSA_23SM90_TMA_LOAD_MULTICASTENS18_IS1A_S1C_NSX_INSB_IJNSB_IJS1D_NSC_ILi16EEEEEES1F_S1H_EEENSB_IJS1J_S1K_NSB_IJSZ_NSC_ILi4096EEEEEEEEEEEEEvEEEENS_8epilogue10collective6detail29Sm90TmaWarpSpecializedAdapterINS23_15DefaultEpilogueISN_NSB_IJNSB_IJllllEEESE_SZ_EEES28_NS22_6thread17LinearCombinationISN_Li1EffLNS29_9ScaleType4KindE0ELNS_15FloatRoundStyleE2ESN_EENS_4gemm15EpilogueDefaultEEEEEvvEEEEvNT_6ParamsE,"ax",@progbits
	.align	128
.text._ZN7cutlass13device_kernelINS_4conv6kernel13ConvUniversalINS1_16ConvProblemShapeILNS1_8OperatorE0ELi3EEENS1_10collective14CollectiveConvINS1_46MainloopSm90TmaGmmaWarpSpecializedImplicitGemmILS5_0ELi9ELi3EN4cute5tupleIJNSA_1CILi2EEENSC_ILi1EEESE_EEENS1_36KernelImplicitTmaWarpSpecializedSm90ELi1EEENSB_IJNSC_ILi256EEENSC_ILi128EEENSB_IJNSC_ILi32EEEEEEEEENS_10bfloat16_tESN_NSA_8TiledMMAINSA_8MMA_AtomIJNSA_4SM904GMMA28MMA_64x128x16_F32BF16BF16_SSILNSR_5MajorE0ELST_0ELNSR_7ScaleInE1ELSU_1EEEEEENSA_6LayoutINSB_IJSE_SE_SE_EEENSB_IJNSC_ILi0EEESZ_SZ_EEEEENSB_IJNSA_10UnderscoreES12_S12_EEEEENS7_6detail26Sm90ImplicitGemmTileTraitsINSA_20SM90_TMA_LOAD_IM2COLENSA_14ComposedLayoutINSA_7SwizzleILi2ELi4ELi3EEENSA_18smem_ptr_flag_bitsILi16EEENSX_INSB_IJNSB_IJNSC_ILi8EEESK_EEENSB_IJSK_SE_EEENSB_IJSE_NSC_ILi9EEEEEEEEENSB_IJNSB_IJSK_SI_EEENSB_IJSE_SZ_EEENSB_IJSZ_NSC_ILi8192EEEEEEEEEEEEEvEENS16_INSA_23SM90_TMA_LOAD_MULTICASTENS18_IS1A_S1C_NSX_INSB_IJNSB_IJS1D_NSC_ILi16EEEEEES1F_S1H_EEENSB_IJS1J_S1K_NSB_IJSZ_NSC_ILi4096EEEEEEEEEEEEEvEEEENS_8epilogue10collective6detail29Sm90TmaWarpSpecializedAdapterINS23_15DefaultEpilogueISN_NSB_IJNSB_IJllllEEESE_SZ_EEES28_NS22_6thread17LinearCombinationISN_Li1EffLNS29_9ScaleType4KindE0ELNS_15FloatRoundStyleE2ESN_EENS_4gemm15EpilogueDefaultEEEEEvvEEEEvNT_6ParamsE:
        .type           _ZN7cutlass13device_kernelINS_4conv6kernel13ConvUniversalINS1_16ConvProblemShapeILNS1_8OperatorE0ELi3EEENS1_10collective14CollectiveConvINS1_46MainloopSm90TmaGmmaWarpSpecializedImplicitGemmILS5_0ELi9ELi3EN4cute5tupleIJNSA_1CILi2EEENSC_ILi1EEESE_EEENS1_36KernelImplicitTmaWarpSpecializedSm90ELi1EEENSB_IJNSC_ILi256EEENSC_ILi128EEENSB_IJNSC_ILi32EEEEEEEEENS_10bfloat16_tESN_NSA_8TiledMMAINSA_8MMA_AtomIJNSA_4SM904GMMA28MMA_64x128x16_F32BF16BF16_SSILNSR_5MajorE0ELST_0ELNSR_7ScaleInE1ELSU_1EEEEEENSA_6LayoutINSB_IJSE_SE_SE_EEENSB_IJNSC_ILi0EEESZ_SZ_EEEEENSB_IJNSA_10UnderscoreES12_S12_EEEEENS7_6detail26Sm90ImplicitGemmTileTraitsINSA_20SM90_TMA_LOAD_IM2COLENSA_14ComposedLayoutINSA_7SwizzleILi2ELi4ELi3EEENSA_18smem_ptr_flag_bitsILi16EEENSX_INSB_IJNSB_IJNSC_ILi8EEESK_EEENSB_IJSK_SE_EEENSB_IJSE_NSC_ILi9EEEEEEEEENSB_IJNSB_IJSK_SI_EEENSB_IJSE_SZ_EEENSB_IJSZ_NSC_ILi8192EEEEEEEEEEEEEvEENS16_INSA_23SM90_TMA_LOAD_MULTICASTENS18_IS1A_S1C_NSX_INSB_IJNSB_IJS1D_NSC_ILi16EEEEEES1F_S1H_EEENSB_IJS1J_S1K_NSB_IJSZ_NSC_ILi4096EEEEEEEEEEEEEvEEEENS_8epilogue10collective6detail29Sm90TmaWarpSpecializedAdapterINS23_15DefaultEpilogueISN_NSB_IJNSB_IJllllEEESE_SZ_EEES28_NS22_6thread17LinearCombinationISN_Li1EffLNS29_9ScaleType4KindE0ELNS_15FloatRoundStyleE2ESN_EENS_4gemm15EpilogueDefaultEEEEEvvEEEEvNT_6ParamsE,@function
        .size           _ZN7cutlass13device_kernelINS_4conv6kernel13ConvUniversalINS1_16ConvProblemShapeILNS1_8OperatorE0ELi3EEENS1_10collective14CollectiveConvINS1_46MainloopSm90TmaGmmaWarpSpecializedImplicitGemmILS5_0ELi9ELi3EN4cute5tupleIJNSA_1CILi2EEENSC_ILi1EEESE_EEENS1_36KernelImplicitTmaWarpSpecializedSm90ELi1EEENSB_IJNSC_ILi256EEENSC_ILi128EEENSB_IJNSC_ILi32EEEEEEEEENS_10bfloat16_tESN_NSA_8TiledMMAINSA_8MMA_AtomIJNSA_4SM904GMMA28MMA_64x128x16_F32BF16BF16_SSILNSR_5MajorE0ELST_0ELNSR_7ScaleInE1ELSU_1EEEEEENSA_6LayoutINSB_IJSE_SE_SE_EEENSB_IJNSC_ILi0EEESZ_SZ_EEEEENSB_IJNSA_10UnderscoreES12_S12_EEEEENS7_6detail26Sm90ImplicitGemmTileTraitsINSA_20SM90_TMA_LOAD_IM2COLENSA_14ComposedLayoutINSA_7SwizzleILi2ELi4ELi3EEENSA_18smem_ptr_flag_bitsILi16EEENSX_INSB_IJNSB_IJNSC_ILi8EEESK_EEENSB_IJSK_SE_EEENSB_IJSE_NSC_ILi9EEEEEEEEENSB_IJNSB_IJSK_SI_EEENSB_IJSE_SZ_EEENSB_IJSZ_NSC_ILi8192EEEEEEEEEEEEEvEENS16_INSA_23SM90_TMA_LOAD_MULTICASTENS18_IS1A_S1C_NSX_INSB_IJNSB_IJS1D_NSC_ILi16EEEEEES1F_S1H_EEENSB_IJS1J_S1K_NSB_IJSZ_NSC_ILi4096EEEEEEEEEEEEEvEEEENS_8epilogue10collective6detail29Sm90TmaWarpSpecializedAdapterINS23_15DefaultEpilogueISN_NSB_IJNSB_IJllllEEESE_SZ_EEES28_NS22_6thread17LinearCombinationISN_Li1EffLNS29_9ScaleType4KindE0ELNS_15FloatRoundStyleE2ESN_EENS_4gemm15EpilogueDefaultEEEEEvvEEEEvNT_6ParamsE,(.L_x_547 - _ZN7cutlass13device_kernelINS_4conv6kernel13ConvUniversalINS1_16ConvProblemShapeILNS1_8OperatorE0ELi3EEENS1_10collective14CollectiveConvINS1_46MainloopSm90TmaGmmaWarpSpecializedImplicitGemmILS5_0ELi9ELi3EN4cute5tupleIJNSA_1CILi2EEENSC_ILi1EEESE_EEENS1_36KernelImplicitTmaWarpSpecializedSm90ELi1EEENSB_IJNSC_ILi256EEENSC_ILi128EEENSB_IJNSC_ILi32EEEEEEEEENS_10bfloat16_tESN_NSA_8TiledMMAINSA_8MMA_AtomIJNSA_4SM904GMMA28MMA_64x128x16_F32BF16BF16_SSILNSR_5MajorE0ELST_0ELNSR_7ScaleInE1ELSU_1EEEEEENSA_6LayoutINSB_IJSE_SE_SE_EEENSB_IJNSC_ILi0EEESZ_SZ_EEEEENSB_IJNSA_10UnderscoreES12_S12_EEEEENS7_6detail26Sm90ImplicitGemmTileTraitsINSA_20SM90_TMA_LOAD_IM2COLENSA_14ComposedLayoutINSA_7SwizzleILi2ELi4ELi3EEENSA_18smem_ptr_flag_bitsILi16EEENSX_INSB_IJNSB_IJNSC_ILi8EEESK_EEENSB_IJSK_SE_EEENSB_IJSE_NSC_ILi9EEEEEEEEENSB_IJNSB_IJSK_SI_EEENSB_IJSE_SZ_EEENSB_IJSZ_NSC_ILi8192EEEEEEEEEEEEEvEENS16_INSA_23SM90_TMA_LOAD_MULTICASTENS18_IS1A_S1C_NSX_INSB_IJNSB_IJS1D_NSC_ILi16EEEEEES1F_S1H_EEENSB_IJS1J_S1K_NSB_IJSZ_NSC_ILi4096EEEEEEEEEEEEEvEEEENS_8epilogue10collective6detail29Sm90TmaWarpSpecializedAdapterINS23_15DefaultEpilogueISN_NSB_IJNSB_IJllllEEESE_SZ_EEES28_NS22_6thread17LinearCombinationISN_Li1EffLNS29_9ScaleType4KindE0ELNS_15FloatRoundStyleE2ESN_EENS_4gemm15EpilogueDefaultEEEEEvvEEEEvNT_6ParamsE)
        .other          _ZN7cutlass13device_kernelINS_4conv6kernel13ConvUniversalINS1_16ConvProblemShapeILNS1_8OperatorE0ELi3EEENS1_10collective14CollectiveConvINS1_46MainloopSm90TmaGmmaWarpSpecializedImplicitGemmILS5_0ELi9ELi3EN4cute5tupleIJNSA_1CILi2EEENSC_ILi1EEESE_EEENS1_36KernelImplicitTmaWarpSpecializedSm90ELi1EEENSB_IJNSC_ILi256EEENSC_ILi128EEENSB_IJNSC_ILi32EEEEEEEEENS_10bfloat16_tESN_NSA_8TiledMMAINSA_8MMA_AtomIJNSA_4SM904GMMA28MMA_64x128x16_F32BF16BF16_SSILNSR_5MajorE0ELST_0ELNSR_7ScaleInE1ELSU_1EEEEEENSA_6LayoutINSB_IJSE_SE_SE_EEENSB_IJNSC_ILi0EEESZ_SZ_EEEEENSB_IJNSA_10UnderscoreES12_S12_EEEEENS7_6detail26Sm90ImplicitGemmTileTraitsINSA_20SM90_TMA_LOAD_IM2COLENSA_14ComposedLayoutINSA_7SwizzleILi2ELi4ELi3EEENSA_18smem_ptr_flag_bitsILi16EEENSX_INSB_IJNSB_IJNSC_ILi8EEESK_EEENSB_IJSK_SE_EEENSB_IJSE_NSC_ILi9EEEEEEEEENSB_IJNSB_IJSK_SI_EEENSB_IJSE_SZ_EEENSB_IJSZ_NSC_ILi8192EEEEEEEEEEEEEvEENS16_INSA_23SM90_TMA_LOAD_MULTICASTENS18_IS1A_S1C_NSX_INSB_IJNSB_IJS1D_NSC_ILi16EEEEEES1F_S1H_EEENSB_IJS1J_S1K_NSB_IJSZ_NSC_ILi4096EEEEEEEEEEEEEvEEEENS_8epilogue10collective6detail29Sm90TmaWarpSpecializedAdapterINS23_15DefaultEpilogueISN_NSB_IJNSB_IJllllEEESE_SZ_EEES28_NS22_6thread17LinearCombinationISN_Li1EffLNS29_9ScaleType4KindE0ELNS_15FloatRoundStyleE2ESN_EENS_4gemm15EpilogueDefaultEEEEEvvEEEEvNT_6ParamsE,@"STO_CUDA_ENTRY STV_DEFAULT"
_ZN7cutlass13device_kernelINS_4conv6kernel13ConvUniversalINS1_16ConvProblemShapeILNS1_8OperatorE0ELi3EEENS1_10collective14CollectiveConvINS1_46MainloopSm90TmaGmmaWarpSpecializedImplicitGemmILS5_0ELi9ELi3EN4cute5tupleIJNSA_1CILi2EEENSC_ILi1EEESE_EEENS1_36KernelImplicitTmaWarpSpecializedSm90ELi1EEENSB_IJNSC_ILi256EEENSC_ILi128EEENSB_IJNSC_ILi32EEEEEEEEENS_10bfloat16_tESN_NSA_8TiledMMAINSA_8MMA_AtomIJNSA_4SM904GMMA28MMA_64x128x16_F32BF16BF16_SSILNSR_5MajorE0ELST_0ELNSR_7ScaleInE1ELSU_1EEEEEENSA_6LayoutINSB_IJSE_SE_SE_EEENSB_IJNSC_ILi0EEESZ_SZ_EEEEENSB_IJNSA_10UnderscoreES12_S12_EEEEENS7_6detail26Sm90ImplicitGemmTileTraitsINSA_20SM90_TMA_LOAD_IM2COLENSA_14ComposedLayoutINSA_7SwizzleILi2ELi4ELi3EEENSA_18smem_ptr_flag_bitsILi16EEENSX_INSB_IJNSB_IJNSC_ILi8EEESK_EEENSB_IJSK_SE_EEENSB_IJSE_NSC_ILi9EEEEEEEEENSB_IJNSB_IJSK_SI_EEENSB_IJSE_SZ_EEENSB_IJSZ_NSC_ILi8192EEEEEEEEEEEEEvEENS16_INSA_23SM90_TMA_LOAD_MULTICASTENS18_IS1A_S1C_NSX_INSB_IJNSB_IJS1D_NSC_ILi16EEEEEES1F_S1H_EEENSB_IJS1J_S1K_NSB_IJSZ_NSC_ILi4096EEEEEEEEEEEEEvEEEENS_8epilogue10collective6detail29Sm90TmaWarpSpecializedAdapterINS23_15DefaultEpilogueISN_NSB_IJNSB_IJllllEEESE_SZ_EEES28_NS22_6thread17LinearCombinationISN_Li1EffLNS29_9ScaleType4KindE0ELNS_15FloatRoundStyleE2ESN_EENS_4gemm15EpilogueDefaultEEEEEvvEEEEvNT_6ParamsE:
[----:B------:R-:W0:Y:S01]  /*0000*/  LDC R1, c[0x0][0x28] ;  /* 0x00000a00ff017b82 */ /* 0x000e220000000800 */
[----:B------:R-:W1:Y:S01]  /*0010*/  S2R R9, SR_TID.X ;  /* 0x0000000000097919 */ /* 0x000e620000002100 */
[----:B------:R-:W-:Y:S01]  /*0020*/  ELECT P0, URZ, PT ;  /* 0x00000000003f782f */ /* 0x000fe20003800000 */
[----:B------:R-:W-:Y:S01]  /*0030*/  BSSY B0, `(.L_x_0) ;  /* 0x0000017000007945 */ /* 0x000fe20003800000 */
[----:B0-----:R-:W-:Y:S01]  /*0040*/  VIADD R1, R1, 0xfffffd90 ;  /* 0xfffffd9001017836 */ /* 0x001fe20000000000 */
[----:B------:R-:W0:Y:S01]  /*0050*/  S2R R4, SR_CTAID.X ;  /* 0x0000000000047919 */ /* 0x000e220000002500 */
[--C-:B-1----:R-:W-:Y:S02]  /*0060*/  SHF.R.U32.HI R0, RZ, 0x5, R9.reuse ;  /* 0x00000005ff007819 */ /* 0x102fe40000011609 */
[----:B------:R-:W-:-:S03]  /*0070*/  SHF.R.U32.HI R3, RZ, 0x7, R9 ;  /* 0x00000007ff037819 */ /* 0x000fc60000011609 */
[----:B------:R-:W1:Y:S04]  /*0080*/  SHFL.IDX PT, R2, R0, RZ, 0x1f ;  /* 0x00001fff00027589 */ /* 0x000e6800000e0000 */
[----:B------:R-:W2:Y:S01]  /*0090*/  SHFL.IDX PT, R3, R3, RZ, 0x1f ;  /* 0x00001fff03037589 */ /* 0x000ea200000e0000 */
[----:B-1----:R-:W-:Y:S02]  /*00a0*/  R2UR UR4, R2 ;  /* 0x00000000020472ca */ /* 0x002fe400000e0000 */
[----:B------:R-:W-:-:S11]  /*00b0*/  SHF.R.S32.HI R2, RZ, 0x1f, R9 ;  /* 0x0000001fff027819 */ /* 0x000fd60000011409 */
[----:B------:R-:W-:Y:S02]  /*00c0*/  USHF.R.S32.HI UR5, URZ, 0x1f, UR4 ;  /* 0x0000001f3f057899 */ /* 0x000fe40008011404 */
[----:B------:R-:W-:Y:S02]  /*00d0*/  ISETP.NE.OR P0, PT, RZ, UR4, !P0 ;  /* 0x00000004ff007c0c */ /* 0x000fe4000c705670 */
[----:B------:R-:W-:-:S04]  /*00e0*/  ULEA.HI UR5, UR5, UR4, URZ, 0x2 ;  /* 0x0000000405057291 */ /* 0x000fc8000f8f103f */
[----:B------:R-:W-:-:S04]  /*00f0*/  ULOP3.LUT UR5, UR5, 0xfffffffc, URZ, 0xc0, !UPT ;  /* 0xfffffffc05057892 */ /* 0x000fc8000f8ec03f */
[----:B------:R-:W-:-:S03]  /*0100*/  UIADD3 UR7, UR4, -UR5, URZ ;  /* 0x8000000504077290 */ /* 0x000fc6000fffe03f */
[----:B0-2---:R-:W-:Y:S09]  /*0110*/  @P0 BRA `(.L_x_1) ;  /* 0x0000000000200947 */ /* 0x005ff20003800000 */
[----:B------:R-:W-:Y:S02]  /*0120*/  ULDC.64 UR4, c[0x0][0x198] ;  /* 0x0000660000047ab9 */ /* 0x000fe40000000a00 */
[----:B------:R-:W-:Y:S02]  /*0130*/  UIADD3 UR8, UP0, UR4, 0xf0, URZ ;  /* 0x000000f004087890 */ /* 0x000fe4000ff1e03f */
[----:B------:R-:W-:Y:S02]  /*0140*/  UIADD3 UR4, UP1, UR4, 0x270, URZ ;  /* 0x0000027004047890 */ /* 0x000fe4000ff3e03f */
[----:B------:R-:W-:Y:S02]  /*0150*/  UIADD3.X UR9, URZ, UR5, URZ, UP0, !UPT ;  /* 0x000000053f097290 */ /* 0x000fe400087fe43f */
[----:B------:R-:W-:-:S07]  /*0160*/  UIADD3.X UR5, URZ, UR5, URZ, UP1, !UPT ;  /* 0x000000053f057290 */ /* 0x000fce0008ffe43f */
[----:B------:R0:W-:Y:S02]  /*0170*/  UTMACCTL.PF [UR8] ;  /* 0x00000000080079b9 */ /* 0x0001e40008040000 */
[----:B------:R0:W-:Y:S02]  /*0180*/  UTMACCTL.PF [UR4] ;  /* 0x00000000040079b9 */ /* 0x0001e40008040000 */
[----:B0-----:R-:W-:Y:S01]  /*0190*/  NOP ;  /* 0x0000000000007918 */ /* 0x001fe20000000000 */
.L_x_1:
[----:B------:R-:W-:Y:S05]  /*01a0*/  BSYNC B0 ;  /* 0x0000000000007941 */ /* 0x000fea0003800000 */
.L_x_0:
[----:B------:R-:W0:Y:S01]  /*01b0*/  SHFL.IDX PT, R0, R0, RZ, 0x1f ;  /* 0x00001fff00007589 */ /* 0x000e2200000e0000 */
[----:B------:R-:W-:Y:S02]  /*01c0*/  LEA.HI R2, R2, R9, RZ, 0x7 ;  /* 0x0000000902027211 */ /* 0x000fe400078f38ff */
[----:B------:R-:W-:Y:S01]  /*01d0*/  R2UR UR11, R3 ;  /* 0x00000000030b72ca */ /* 0x000fe200000e0000 */
[----:B------:R-:W1:Y:S01]  /*01e0*/  S2R R11, SR_CTAID.Y ;  /* 0x00000000000b7919 */ /* 0x000e620000002600 */
[----:B------:R-:W-:Y:S02]  /*01f0*/  LOP3.LUT R2, R2, 0xffffff80, RZ, 0xc0, !PT ;  /* 0xffffff8002027812 */ /* 0x000fe400078ec0ff */
[----:B------:R-:W-:-:S03]  /*0200*/  I2FP.F32.U32 R6, R4 ;  /* 0x0000000400067245 */ /* 0x000fc60000201000 */
[----:B------:R-:W-:-:S05]  /*0210*/  IMAD.IADD R7, R9, 0x1, -R2 ;  /* 0x0000000109077824 */ /* 0x000fca00078e0a02 */
[----:B------:R-:W-:Y:S01]  /*0220*/  SHF.R.S32.HI R8, RZ, 0x1f, R7 ;  /* 0x0000001fff087819 */ /* 0x000fe20000011407 */
[----:B------:R-:W-:Y:S02]  /*0230*/  ULOP3.LUT UP0, URZ, UR11, UR7, URZ, 0xfc, !UPT ;  /* 0x000000070b3f7292 */ /* 0x000fe4000f80fc3f */
[----:B------:R-:W-:Y:S01]  /*0240*/  UISETP.NE.AND UP1, UPT, UR11, 0x1, UPT ;  /* 0x000000010b00788c */ /* 0x000fe2000bf25270 */
[----:B------:R-:W-:Y:S01]  /*0250*/  LEA.HI R2, R8, R7, RZ, 0x3 ;  /* 0x0000000708027211 */ /* 0x000fe200078f18ff */
[----:B------:R-:W-:-:S03]  /*0260*/  USEL UR6, URZ, 0x1, UP0 ;  /* 0x000000013f067887 */ /* 0x000fc60008000000 */
[--C-:B------:R-:W-:Y:S01]  /*0270*/  SHF.R.S32.HI R3, RZ, 0x3, R2.reuse ;  /* 0x00000003ff037819 */ /* 0x100fe20000011402 */
[----:B------:R-:W-:Y:S01]  /*0280*/  USEL UR6, UR6, 0x2, UP1 ;  /* 0x0000000206067887 */ /* 0x000fe20008800000 */
[----:B0-----:R-:W-:Y:S02]  /*0290*/  ISETP.NE.AND P0, PT, R0, RZ, PT ;  /* 0x000000ff0000720c */ /* 0x001fe40003f05270 */
[----:B------:R-:W-:Y:S02]  /*02a0*/  SHF.R.S32.HI R2, RZ, 0x1f, R2 ;  /* 0x0000001fff027819 */ /* 0x000fe40000011402 */
[----:B------:R-:W-:Y:S02]  /*02b0*/  SHF.R.S32.HI R5, RZ, 0x1f, R0 ;  /* 0x0000001fff057819 */ /* 0x000fe40000011400 */
[----:B------:R-:W-:Y:S02]  /*02c0*/  LEA.HI R2, R2, R3, RZ, 0x2 ;  /* 0x0000000302027211 */ /* 0x000fe400078f10ff */
[----:B------:R-:W-:-:S05]  /*02d0*/  LEA.HI R5, R5, R0, RZ, 0x2 ;  /* 0x0000000005057211 */ /* 0x000fca00078f10ff */
[----:B-1----:R-:W-:Y:S05]  /*02e0*/  @P0 BRA `(.L_x_2) ;  /* 0x00000000008c0947 */ /* 0x002fea0003800000 */
[----:B------:R-:W-:Y:S01]  /*02f0*/  ELECT P0, URZ, PT ;  /* 0x00000000003f782f */ /* 0x000fe20003800000 */
[----:B------:R-:W-:-:S12]  /*0300*/  BSSY B0, `(.L_x_2) ;  /* 0x0000021000007945 */ /* 0x000fd80003800000 */
[----:B------:R-:W-:Y:S05]  /*0310*/  @!P0 BRA `(.L_x_3) ;  /* 0x00000000007c8947 */ /* 0x000fea0003800000 */
[----:B------:R-:W0:Y:S01]  /*0320*/  S2UR UR10, SR_CgaCtaId ;  /* 0x00000000000a79c3 */ /* 0x000e220000008800 */
[----:B------:R-:W-:Y:S01]  /*0330*/  UMOV UR4, 0x400 ;  /* 0x0000040000047882 */ /* 0x000fe20000000000 */
[----:B------:R-:W-:Y:S01]  /*0340*/  UMOV UR5, 0x1 ;  /* 0x0000000100057882 */ /* 0x000fe20000000000 */
[----:B------:R-:W-:Y:S02]  /*0350*/  UMOV UR8, 0x2 ;  /* 0x0000000200087882 */ /* 0x000fe40000000000 */
[----:B------:R-:W-:-:S04]  /*0360*/  UIADD3 UR8, -UR8, 0x100000, URZ ;  /* 0x0010000008087890 */ /* 0x000fc8000fffe13f */
[----:B------:R-:W-:Y:S02]  /*0370*/  USHF.L.U32 UR9, UR8, 0xb, URZ ;  /* 0x0000000b08097899 */ /* 0x000fe4000800063f */
[----:B------:R-:W-:Y:S02]  /*0380*/  USHF.L.U32 UR8, UR8, 0x1, URZ ;  /* 0x0000000108087899 */ /* 0x000fe4000800063f */
[----:B0-----:R-:W-:Y:S02]  /*0390*/  ULEA UR10, UR10, UR4, 0x18 ;  /* 0x000000040a0a7291 */ /* 0x001fe4000f8ec03f */
[----:B------:R-:W-:-:S04]  /*03a0*/  UIADD3 UR4, -UR5, 0x100000, URZ ;  /* 0x0010000005047890 */ /* 0x000fc8000fffe13f */
[----:B------:R-:W-:Y:S02]  /*03b0*/  USHF.L.U32 UR5, UR4, 0xb, URZ ;  /* 0x0000000b04057899 */ /* 0x000fe4000800063f */
[----:B------:R-:W-:Y:S01]  /*03c0*/  USHF.L.U32 UR4, UR4, 0x1, URZ ;  /* 0x0000000104047899 */ /* 0x000fe2000800063f */
[----:B------:R-:W0:Y:S11]  /*03d0*/  FENCE.VIEW.ASYNC.S ;  /* 0x00000000000073c6 */ /* 0x000e360000000000 */
[----:B0-----:R0:W1:Y:S01]  /*03e0*/  SYNCS.EXCH.64 URZ, [UR10+0x36000], UR4 ;  /* 0x036000040a3f75b2 */ /* 0x0010620008000100 */
[----:B------:R0:W2:Y:S01]  /*03f0*/  SYNCS.EXCH.64 URZ, [UR10+0x36048], UR8 ;  /* 0x036048080a3f75b2 */ /* 0x0000a20008000100 */
[----:B------:R0:W3:Y:S01]  /*0400*/  SYNCS.EXCH.64 URZ, [UR10+0x36008], UR4 ;  /* 0x036008040a3f75b2 */ /* 0x0000e20008000100 */
[----:B------:R0:W4:Y:S01]  /*0410*/  SYNCS.EXCH.64 URZ, [UR10+0x36050], UR8 ;  /* 0x036050080a3f75b2 */ /* 0x0001220008000100 */
[----:B------:R0:W0:Y:S01]  /*0420*/  SYNCS.EXCH.64 URZ, [UR10+0x36010], UR4 ;  /* 0x036010040a3f75b2 */ /* 0x0000220008000100 */
        /* <DEDUP_REMOVED lines=13> */
[----:B------:R-:W-:Y:S01]  /*0500*/  NOP ;  /* 0x0000000000007918 */ /* 0x000fe20000000000 */
.L_x_3:
[----:B0-----:R-:W-:Y:S05]  /*0510*/  BSYNC B0 ;  /* 0x0000000000007941 */ /* 0x001fea0003800000 */
.L_x_2:
[----:B------:R-:W-:Y:S01]  /*0520*/  ULDC UR4, c[0x0][0x150] ;  /* 0x0000540000047ab9 */ /* 0x000fe20000000800 */
[----:B------:R-:W-:Y:S01]  /*0530*/  LOP3.LUT R2, R2, 0xfffffffc, RZ, 0xc0, !PT ;  /* 0xfffffffc02027812 */ /* 0x000fe200078ec0ff */
[----:B------:R-:W-:Y:S01]  /*0540*/  FMUL R6, R6, UR4 ;  /* 0x0000000406067c20 */ /* 0x000fe20008400000 */
[----:B------:R-:W-:Y:S01]  /*0550*/  LOP3.LUT R5, R5, 0x3ffffffc, RZ, 0xc0, !PT ;  /* 0x3ffffffc05057812 */ /* 0x000fe200078ec0ff */
[----:B------:R-:W-:Y:S01]  /*0560*/  ULDC UR4, c[0x0][0x154] ;  /* 0x0000550000047ab9 */ /* 0x000fe20000000800 */
[----:B------:R-:W0:Y:S01]  /*0570*/  LDC R10, c[0x0][0x140] ;  /* 0x00005000ff0a7b82 */ /* 0x000e220000000800 */
[----:B------:R-:W-:Y:S01]  /*0580*/  IMAD.IADD R2, R3, 0x1, -R2 ;  /* 0x0000000103027824 */ /* 0x000fe200078e0a02 */
[----:B------:R-:W-:Y:S01]  /*0590*/  LOP3.LUT P0, RZ, R7, 0x7, RZ, 0xc0, !PT ;  /* 0x0000000707ff7812 */ /* 0x000fe2000780c0ff */
[----:B------:R-:W5:Y:S01]  /*05a0*/  F2I.U32.TRUNC.NTZ R6, R6 ;  /* 0x0000000600067305 */ /* 0x000f62000020f000 */
[----:B------:R-:W-:Y:S01]  /*05b0*/  IMAD.IADD R5, R0, 0x1, -R5 ;  /* 0x0000000100057824 */ /* 0x000fe200078e0a05 */
[----:B------:R-:W-:Y:S01]  /*05c0*/  NOP ;  /* 0x0000000000007918 */ /* 0x000fe20000000000 */
[----:B------:R-:W-:-:S02]  /*05d0*/  NOP ;  /* 0x0000000000007918 */ /* 0x000fc40000000000 */
[----:B------:R-:W-:Y:S01]  /*05e0*/  IMAD R2, R5, 0x4, R2 ;  /* 0x0000000405027824 */ /* 0x000fe200078e0202 */
[----:B------:R-:W-:-:S04]  /*05f0*/  I2FP.F32.U32 R5, R11 ;  /* 0x0000000b00057245 */ /* 0x000fc80000201000 */
[----:B------:R-:W-:Y:S01]  /*0600*/  LEA.HI R0, R2, R2, RZ, 0x1 ;  /* 0x0000000202007211 */ /* 0x000fe200078f08ff */
[----:B------:R-:W-:Y:S01]  /*0610*/  FMUL R5, R5, UR4 ;  /* 0x0000000405057c20 */ /* 0x000fe20008400000 */
[----:B------:R-:W-:Y:S02]  /*0620*/  ULDC UR4, c[0x0][0x144] ;  /* 0x0000510000047ab9 */ /* 0x000fe40000000800 */
[----:B------:R-:W-:Y:S01]  /*0630*/  LOP3.LUT R3, R0, 0xfffffffe, RZ, 0xc0, !PT ;  /* 0xfffffffe00037812 */ /* 0x000fe200078ec0ff */
[----:B-----5:R-:W-:Y:S02]  /*0640*/  IMAD.MOV R13, RZ, RZ, -R6 ;  /* 0x000000ffff0d7224 */ /* 0x020fe400078e0a06 */
[----:B------:R-:W5:Y:S02]  /*0650*/  F2I.U32.TRUNC.NTZ R5, R5 ;  /* 0x0000000500057305 */ /* 0x000f64000020f000 */
[----:B------:R-:W-:Y:S02]  /*0660*/  IMAD.IADD R3, R2, 0x1, -R3 ;  /* 0x0000000102037824 */ /* 0x000fe400078e0a03 */
[----:B------:R-:W-:Y:S01]  /*0670*/  IMAD R0, R13, UR4, R4 ;  /* 0x000000040d007c24 */ /* 0x000fe2000f8e0204 */
[----:B------:R-:W-:Y:S01]  /*0680*/  ULDC UR4, c[0x0][0x148] ;  /* 0x0000520000047ab9 */ /* 0x000fe20000000800 */
[----:B0-----:R-:W-:-:S03]  /*0690*/  ISETP.EQ.U32.AND P1, PT, R10, 0x1, PT ;  /* 0x000000010a00780c */ /* 0x001fc60003f22070 */
[----:B------:R-:W-:Y:S01]  /*06a0*/  ISETP.NE.AND P2, PT, R3, R0, PT ;  /* 0x000000000300720c */ /* 0x000fe20003f45270 */
[----:B------:R-:W-:-:S05]  /*06b0*/  IMAD.SHL.U32 R3, R2, 0x4, RZ ;  /* 0x0000000402037824 */ /* 0x000fca00078e00ff */
[----:B------:R-:W-:Y:S01]  /*06c0*/  LOP3.LUT R6, R2, 0xc, R3, 0x78, !PT ;  /* 0x0000000c02067812 */ /* 0x000fe200078e7803 */
[----:B-----5:R-:W-:Y:S02]  /*06d0*/  IMAD.MOV R2, RZ, RZ, -R5 ;  /* 0x000000ffff027224 */ /* 0x020fe400078e0a05 */
[----:B------:R-:W-:Y:S01]  /*06e0*/  IMAD.MOV.U32 R5, RZ, RZ, 0x1 ;  /* 0x00000001ff057424 */ /* 0x000fe200078e00ff */
[----:B------:R-:W-:Y:S01]  /*06f0*/  ISETP.LT.U32.AND P0, PT, R6, 0x2, !P0 ;  /* 0x000000020600780c */ /* 0x000fe20004701070 */
[----:B------:R-:W-:Y:S02]  /*0700*/  IMAD R3, R2, UR4, R11 ;  /* 0x0000000402037c24 */ /* 0x000fe4000f8e020b */
[----:B------:R-:W-:-:S04]  /*0710*/  @P2 LEA.HI R0, R6, R6, RZ, 0x1 ;  /* 0x0000000606002211 */ /* 0x000fc800078f08ff */
[----:B------:R-:W-:-:S04]  /*0720*/  @P2 SHF.R.S32.HI R0, RZ, 0x1, R0 ;  /* 0x00000001ff002819 */ /* 0x000fc80000011400 */
[----:B------:R-:W-:Y:S02]  /*0730*/  @P2 ISETP.NE.AND P3, PT, R0, R3, PT ;  /* 0x000000030000220c */ /* 0x000fe40003f65270 */
[----:B------:R-:W-:Y:S02]  /*0740*/  SEL R0, RZ, 0x1, !P0 ;  /* 0x00000001ff007807 */ /* 0x000fe40004000000 */
[----:B------:R-:W-:-:S04]  /*0750*/  @P2 SEL R5, RZ, 0x1, P3 ;  /* 0x00000001ff052807 */ /* 0x000fc80001800000 */
[----:B------:R-:W-:Y:S01]  /*0760*/  LOP3.LUT R5, R5, R0, RZ, 0xc0, !PT ;  /* 0x0000000005057212 */ /* 0x000fe200078ec0ff */
[----:B------:R-:W-:Y:S06]  /*0770*/  @!P1 BRA `(.L_x_4) ;  /* 0x0000000000089947 */ /* 0x000fec0003800000 */
[----:B-1234-:R-:W-:Y:S01]  /*0780*/  UCGABAR_ARV ;  /* 0x00000000000079c7 */ /* 0x01efe20008000000 */
[----:B------:R-:W-:Y:S05]  /*0790*/  BRA `(.L_x_5) ;  /* 0x0000000000047947 */ /* 0x000fea0003800000 */
.L_x_4:
[----:B-1234-:R-:W-:Y:S01]  /*07a0*/  NOP ;  /* 0x0000000000007918 */ /* 0x01efe20000000000 */
.L_x_5:
[----:B------:R-:W-:Y:S01]  /*07b0*/  ULDC.64 UR4, c[0x0][0x618] ;  /* 0x0001860000047ab9 */ /* 0x000fe20000000a00 */
[----:B------:R-:W-:Y:S01]  /*07c0*/  ULDC.64 UR14, c[0x0][0x208] ;  /* 0x00008200000e7ab9 */ /* 0x000fe20000000a00 */
[----:B------:R-:W-:-:S04]  /*07d0*/  ISETP.NE.U32.AND P0, PT, RZ, UR4, PT ;  /* 0x00000004ff007c0c */ /* 0x000fc8000bf05070 */
[----:B------:R-:W-:-:S13]  /*07e0*/  ISETP.NE.AND.EX P0, PT, RZ, UR5, PT, P0 ;  /* 0x00000005ff007c0c */ /* 0x000fda000bf05300 */
[----:B------:R-:W-:Y:S05]  /*07f0*/  @!P0 BRA `(.L_x_6) ;  /* 0x0000000000208947 */ /* 0x000fea0003800000 */
[----:B------:R-:W0:Y:S02]  /*0800*/  LDC.64 R2, c[0x0][0x618] ;  /* 0x00018600ff027b82 */ /* 0x000e240000000a00 */
[----:B0-----:R-:W2:Y:S02]  /*0810*/  LDG.E.64 R2, desc[UR14][R2.64] ;  /* 0x0000000e02027981 */ /* 0x001ea4000c1e1b00 */
[----:B--2---:R-:W-:-:S04]  /*0820*/  ISETP.NE.U32.AND P0, PT, R2, RZ, PT ;  /* 0x000000ff0200720c */ /* 0x004fc80003f05070 */
[----:B------:R-:W-:-:S13]  /*0830*/  ISETP.NE.AND.EX P0, PT, R3, RZ, PT, P0 ;  /* 0x000000ff0300720c */ /* 0x000fda0003f05300 */
[----:B------:R-:W-:Y:S05]  /*0840*/  @!P0 BRA `(.L_x_6) ;  /* 0x00000000000c8947 */ /* 0x000fea0003800000 */
[----:B------:R-:W2:Y:S02]  /*0850*/  LD.E R2, desc[UR14][R2.64] ;  /* 0x0000000e02027980 */ /* 0x000ea4000c101900 */
[----:B--2---:R-:W-:Y:S01]  /*0860*/  R2UR UR13, R2 ;  /* 0x00000000020d72ca */ /* 0x004fe200000e0000 */
[----:B------:R-:W-:-:S14]  /*0870*/  BRA `(.L_x_7) ;  /* 0x0000000000247947 */ /* 0x000fdc0003800000 */
.L_x_6:
[----:B------:R-:W-:Y:S02]  /*0880*/  ULDC.64 UR4, c[0x0][0x608] ;  /* 0x0001820000047ab9 */ /* 0x000fe40000000a00 */
[----:B------:R-:W-:-:S04]  /*0890*/  ISETP.NE.U32.AND P0, PT, RZ, UR4, PT ;  /* 0x00000004ff007c0c */ /* 0x000fc8000bf05070 */
[----:B------:R-:W-:-:S13]  /*08a0*/  ISETP.NE.AND.EX P0, PT, RZ, UR5, PT, P0 ;  /* 0x00000005ff007c0c */ /* 0x000fda000bf05300 */
[----:B------:R-:W-:Y:S05]  /*08b0*/  @!P0 BRA `(.L_x_8) ;  /* 0x0000000000108947 */ /* 0x000fea0003800000 */
[----:B------:R-:W0:Y:S02]  /*08c0*/  LDC.64 R2, c[0x0][0x608] ;  /* 0x00018200ff027b82 */ /* 0x000e240000000a00 */
[----:B0-----:R-:W2:Y:S02]  /*08d0*/  LDG.E R2, desc[UR14][R2.64] ;  /* 0x0000000e02027981 */ /* 0x001ea4000c1e1900 */
[----:B--2---:R-:W-:Y:S01]  /*08e0*/  R2UR UR13, R2 ;  /* 0x00000000020d72ca */ /* 0x004fe200000e0000 */
[----:B------:R-:W-:-:S14]  /*08f0*/  BRA `(.L_x_7) ;  /* 0x0000000000047947 */ /* 0x000fdc0003800000 */
.L_x_8:
[----:B------:R-:W-:-:S05]  /*0900*/  ULDC UR13, c[0x0][0x600] ;  /* 0x00018000000d7ab9 */ /* 0x000fca0000000800 */
.L_x_7:
[----:B------:R-:W-:Y:S02]  /*0910*/  ULDC.64 UR4, c[0x0][0x620] ;  /* 0x0001880000047ab9 */ /* 0x000fe40000000a00 */
        /* <DEDUP_REMOVED lines=11> */
.L_x_9:
        /* <DEDUP_REMOVED lines=8> */
.L_x_11:
[----:B------:R-:W-:-:S05]  /*0a50*/  ULDC UR16, c[0x0][0x604] ;  /* 0x0001810000107ab9 */ /* 0x000fca0000000800 */
.L_x_10:
[----:B------:R-:W-:Y:S01]  /*0a60*/  ULDC UR4, c[0x0][0x3dc] ;  /* 0x0000f70000047ab9 */ /* 0x000fe20000000800 */
[----:B------:R-:W-:Y:S01]  /*0a70*/  ULDC.64 UR8, c[0x0][0x3e0] ;  /* 0x0000f80000087ab9 */ /* 0x000fe20000000a00 */
[----:B------:R-:W-:Y:S02]  /*0a80*/  UIADD3 UR4, UR4, 0x1f, URZ ;  /* 0x0000001f04047890 */ /* 0x000fe4000fffe03f */
[----:B------:R-:W-:Y:S02]  /*0a90*/  UIMAD UR8, UR9, UR8, URZ ;  /* 0x00000008090872a4 */ /* 0x000fe4000f8e023f */
[----:B------:R-:W-:-:S04]  /*0aa0*/  USHF.R.S32.HI UR5, URZ, 0x1f, UR4 ;  /* 0x0000001f3f057899 */ /* 0x000fc80008011404 */
[----:B------:R-:W-:-:S03]  /*0ab0*/  ULEA.HI UR4, UR5, UR4, URZ, 0x5 ;  /* 0x0000000405047291 */ /* 0x000fc6000f8f283f */
[----:B------:R-:W-:Y:S01]  /*0ac0*/  ULDC UR5, c[0x0][0x3e8] ;  /* 0x0000fa0000057ab9 */ /* 0x000fe20000000800 */
[----:B------:R-:W-:Y:S02]  /*0ad0*/  USHF.R.S32.HI UR4, URZ, 0x5, UR4 ;  /* 0x000000053f047899 */ /* 0x000fe40008011404 */
[----:B------:R-:W-:-:S04]  /*0ae0*/  UIMAD UR5, UR8, UR5, URZ ;  /* 0x00000005080572a4 */ /* 0x000fc8000f8e023f */
[----:B------:R-:W-:Y:S01]  /*0af0*/  UIMAD UR5, UR4, UR5, URZ ;  /* 0x00000005040572a4 */ /* 0x000fe2000f8e023f */
[----:B------:R-:W-:Y:S11]  /*0b00*/  @!P1 BRA `(.L_x_12) ;  /* 0x00000000000c9947 */ /* 0x000ff60003800000 */
[----:B------:R-:W-:Y:S01]  /*0b10*/  UCGABAR_WAIT ;  /* 0x0000000000007dc7 */ /* 0x000fe20008000000 */
[----:B------:R-:W-:Y:S01]  /*0b20*/  CCTL.IVALL ;  /* 0x00000000ff00798f */ /* 0x000fe20002000000 */
[----:B------:R-:W-:Y:S05]  /*0b30*/  BRA `(.L_x_13) ;  /* 0x0000000000047947 */ /* 0x000fea0003800000 */
.L_x_12:
[----:B------:R-:W-:Y:S06]  /*0b40*/  BAR.SYNC.DEFER_BLOCKING 0x0 ;  /* 0x0000000000007b1d */ /* 0x000fec0000010000 */
.L_x_13:
[----:B------:R-:W-:-:S13]  /*0b50*/  ISETP.NE.AND P0, PT, RZ, UR11, PT ;  /* 0x0000000bff007c0c */ /* 0x000fda000bf05270 */
[----:B------:R-:W-:Y:S05]  /*0b60*/  @!P0 BRA `(.L_x_14) ;  /* 0x0000013000608947 */ /* 0x000fea0003800000 */
[----:B------:R-:W-:-:S06]  /*0b70*/  UISETP.NE.AND UP0, UPT, UR11, 0x1, UPT ;  /* 0x000000010b00788c */ /* 0x000fcc000bf05270 */
[----:B------:R-:W-:-:S13]  /*0b80*/  PLOP3.LUT P0, PT, PT, PT, UP0, 0x80, 0x0 ;  /* 0x000000000000781c */ /* 0x000fda0003f0f008 */
[----:B------:R-:W-:Y:S05]  /*0b90*/  @P0 EXIT ;  /* 0x000000000000094d */ /* 0x000fea0003800000 */
[----:B------:R0:W-:Y:S01]  /*0ba0*/  STL [R1], RZ ;  /* 0x000000ff01007387 */ /* 0x0001e20000100800 */
[----:B------:R-:W-:Y:S01]  /*0bb0*/  UISETP.GE.AND UP0, UPT, UR5, 0x1, UPT ;  /* 0x000000010500788c */ /* 0x000fe2000bf06270 */
[----:B------:R-:W-:Y:S01]  /*0bc0*/  CS2R R86, SRZ ;  /* 0x0000000000567805 */ /* 0x000fe2000001ff00 */
[----:B------:R-:W-:Y:S01]  /*0bd0*/  UMOV UR4, URZ ;  /* 0x0000003f00047c82 */ /* 0x000fe20008000000 */
[----:B------:R0:W-:Y:S01]  /*0be0*/  STL [R1+0x4], RZ ;  /* 0x000004ff01007387 */ /* 0x0001e20000100800 */
[----:B------:R-:W-:Y:S02]  /*0bf0*/  CS2R R152, SRZ ;  /* 0x0000000000987805 */ /* 0x000fe4000001ff00 */
[----:B------:R-:W-:Y:S02]  /*0c00*/  CS2R R154, SRZ ;  /* 0x00000000009a7805 */ /* 0x000fe4000001ff00 */
[----:B------:R-:W-:Y:S01]  /*0c10*/  PLOP3.LUT P0, PT, PT, PT, UP0, 0x80, 0x0 ;  /* 0x000000000000781c */ /* 0x000fe20003f0f008 */
[----:B------:R0:W-:Y:S01]  /*0c20*/  STL [R1+0x8], RZ ;  /* 0x000008ff01007387 */ /* 0x0001e20000100800 */
[----:B------:R-:W-:-:S02]  /*0c30*/  CS2R R156, SRZ ;  /* 0x00000000009c7805 */ /* 0x000fc4000001ff00 */
[----:B------:R-:W-:Y:S02]  /*0c40*/  CS2R R158, SRZ ;  /* 0x00000000009e7805 */ /* 0x000fe4000001ff00 */
[----:B------:R-:W-:Y:S01]  /*0c50*/  CS2R R160, SRZ ;  /* 0x0000000000a07805 */ /* 0x000fe2000001ff00 */
[----:B------:R0:W-:Y:S01]  /*0c60*/  STL [R1+0xc], RZ ;  /* 0x00000cff01007387 */ /* 0x0001e20000100800 */
[----:B------:R-:W-:Y:S02]  /*0c70*/  CS2R R162, SRZ ;  /* 0x0000000000a27805 */ /* 0x000fe4000001ff00 */
[----:B------:R-:W-:Y:S02]  /*0c80*/  CS2R R164, SRZ ;  /* 0x0000000000a47805 */ /* 0x000fe4000001ff00 */
[----:B------:R-:W-:Y:S01]  /*0c90*/  CS2R R166, SRZ ;  /* 0x0000000000a67805 */ /* 0x000fe2000001ff00 */
        /* <DEDUP_REMOVED lines=116> */
[----:B------:R0:W-:Y:S04]  /*13e0*/  STL [R1+0x84], RZ ;  /* 0x000084ff01007387 */ /* 0x0001e80000100800 */
        /* <DEDUP_REMOVED lines=29> */
[----:B------:R0:W-:Y:S01]  /*15c0*/  STL [R1+0xfc], RZ ;  /* 0x0000fcff01007387 */ /* 0x0001e20000100800 */
[----:B------:R-:W-:Y:S05]  /*15d0*/  @!P0 BRA `(.L_x_15) ;  /* 0x0000000c00f88947 */ /* 0x000fea0003800000 */
[----:B------:R-:W-:-:S04]  /*15e0*/  ULOP3.LUT UR4, UR6, 0x1, URZ, 0xfc, !UPT ;  /* 0x0000000106047892 */ /* 0x000fc8000f8efc3f */
[----:B------:R-:W-:-:S06]  /*15f0*/  UISETP.NE.AND UP0, UPT, UR4, 0x3, UPT ;  /* 0x000000030400788c */ /* 0x000fcc000bf05270 */
[----:B------:R-:W-:-:S13]  /*1600*/  PLOP3.LUT P1, PT, PT, PT, UP0, 0x80, 0x0 ;  /* 0x000000000000781c */ /* 0x000fda0003f2f008 */
[----:B------:R-:W-:Y:S05]  /*1610*/  @!P1 BRA `(.L_x_16) ;  /* 0x0000000000049947 */ /* 0x000fea0003800000 */
[----:B------:R-:W-:Y:S01]  /*1620*/  BPT.TRAP 0x1 ;  /* 0x000000040000795c */ /* 0x000fe20000300000 */
.L_x_16:
[----:B------:R-:W1:Y:S01]  /*1630*/  S2UR UR7, SR_CgaCtaId ;  /* 0x00000000000779c3 */ /* 0x000e620000008800 */
[----:B------:R-:W-:Y:S01]  /*1640*/  SHF.L.U32 R0, RZ, 0x1f, RZ ;  /* 0x0000001fff007819 */ /* 0x000fe200000006ff */
[----:B------:R-:W-:Y:S02]  /*1650*/  UMOV UR4, 0x400 ;  /* 0x0000040000047882 */ /* 0x000fe40000000000 */
[----:B-1----:R-:W-:-:S12]  /*1660*/  ULEA UR4, UR7, UR4, 0x18 ;  /* 0x0000000407047291 */ /* 0x002fd8000f8ec03f */
.L_x_17:
[----:B-1----:R-:W-:-:S04]  /*1670*/  IMAD.U32 R3, RZ, RZ, UR4 ;  /* 0x00000004ff037e24 */ /* 0x002fc8000f8e00ff */
[----:B------:R1:W2:Y:S03]  /*1680*/  SYNCS.PHASECHK.TRANS64.TRYWAIT P1, [R3+URZ+0x36000], R0 ;  /* 0x03600000030075a7 */ /* 0x0002a6000802017f */
[----:B--2---:R-:W-:Y:S05]  /*1690*/  @!P1 NANOSLEEP.SYNCS 0x989680 ;  /* 0x009896800000995d */ /* 0x004fea0003900000 */
[----:B------:R-:W2:Y:S02]  /*16a0*/  @!P1 SYNCS.PHASECHK.TRANS64 P1, [R3+URZ+0x36000], R0 ;  /* 0x03600000030095a7 */ /* 0x000ea4000802007f */
[----:B--2---:R-:W-:Y:S05]  /*16b0*/  @!P1 BRA `(.L_x_17) ;  /* 0xfffffffc00ec9947 */ /* 0x004fea000383ffff */
[----:B------:R-:W-:Y:S01]  /*16c0*/  UIADD3 UR7, UR4, 0x24000, URZ ;  /* 0x0002400004077890 */ /* 0x000fe2000fffe03f */
[----:B------:R-:W-:Y:S01]  /*16d0*/  WARPGROUP.ARRIVE ;  /* 0x00000000000079c5 */ /* 0x000fe20000000000 */
[----:B------:R-:W-:Y:S02]  /*16e0*/  USHF.R.U32.HI UR4, URZ, 0x4, UR4 ;  /* 0x000000043f047899 */ /* 0x000fe40008011604 */
[----:B------:R-:W-:Y:S02]  /*16f0*/  USHF.R.U32.HI UR7, URZ, 0x4, UR7 ;  /* 0x000000043f077899 */ /* 0x000fe40008011607 */
[----:B------:R-:W-:Y:S02]  /*1700*/  ULOP3.LUT UR4, UR4, 0x3fff, URZ, 0xc0, !UPT ;  /* 0x00003fff04047892 */ /* 0x000fe4000f8ec03f */
[----:B------:R-:W-:Y:S02]  /*1710*/  ULOP3.LUT UR7, UR7, 0x3fff, URZ, 0xc0, !UPT ;  /* 0x00003fff07077892 */ /* 0x000fe4000f8ec03f */
[----:B------:R-:W-:-:S02]  /*1720*/  ULOP3.LUT UR4, UR4, 0x10000, URZ, 0xfc, !UPT ;  /* 0x0001000004047892 */ /* 0x000fc4000f8efc3f */
[----:B------:R-:W-:Y:S01]  /*1730*/  ULOP3.LUT UR7, UR7, 0x10000, URZ, 0xfc, !UPT ;  /* 0x0001000007077892 */ /* 0x000fe2000f8efc3f */
[----:B------:R-:W-:Y:S01]  /*1740*/  UMOV UR9, 0x80000020 ;  /* 0x8000002000097882 */ /* 0x000fe20000000000 */
[----:B------:R-:W-:-:S03]  /*1750*/  UMOV UR11, 0x80000020 ;  /* 0x80000020000b7882 */ /* 0x000fc60000000000 */
[----:B------:R-:W-:Y:S02]  /*1760*/  UMOV UR8, UR4 ;  /* 0x0000000400087c82 */ /* 0x000fe40008000000 */
[----:B------:R-:W-:Y:S02]  /*1770*/  UMOV UR10, UR7 ;  /* 0x00000007000a7c82 */ /* 0x000fe40008000000 */
[----:B------:R-:W-:Y:S01]  /*1780*/  HGMMA.64x128x16.F32.BF16 R72, gdesc[UR8], RZ, !UPT, gsb0 ;  /* 0x01e00000084879f0 */ /* 0x000fe2000c0018ff */
[----:B------:R-:W-:Y:S01]  /*1790*/  UIADD3 UR8, UR4, 0x100, URZ ;  /* 0x0000010004087890 */ /* 0x000fe2000fffe03f */
[----:B------:R-:W-:Y:S01]  /*17a0*/  UMOV UR9, 0x80000020 ;  /* 0x8000002000097882 */ /* 0x000fe20000000000 */
[----:B------:R-:W-:Y:S02]  /*17b0*/  WARPGROUP.DEPBAR.LE gsb0, 0x0 ;  /* 0x00008000000079c5 */ /* 0x000fe40000010000 */
[----:B------:R-:W-:Y:S01]  /*17c0*/  WARPGROUP.ARRIVE ;  /* 0x00000000000079c5 */ /* 0x000fe20000000000 */
[----:B------:R-:W-:Y:S01]  /*17d0*/  IMAD.MOV.U32 R52, RZ, RZ, R88 ;  /* 0x000000ffff347224 */ /* 0x000fe200078e0058 */
[----:B------:R-:W-:Y:S01]  /*17e0*/  MOV R45, R95 ;  /* 0x0000005f002d7202 */ /* 0x000fe20000000f00 */
[----:B------:R-:W-:Y:S01]  /*17f0*/  IMAD.MOV.U32 R51, RZ, RZ, R89 ;  /* 0x000000ffff337224 */ /* 0x000fe200078e0059 */
[----:B------:R-:W-:Y:S01]  /*1800*/  MOV R28, R112 ;  /* 0x00000070001c7202 */ /* 0x000fe20000000f00 */
[----:B------:R-:W-:-:S02]  /*1810*/  IMAD.MOV.U32 R50, RZ, RZ, R90 ;  /* 0x000000ffff327224 */ /* 0x000fc400078e005a */
[----:B------:R-:W-:Y:S01]  /*1820*/  HGMMA.64x128x16.F32.BF16 R152, gdesc[UR8], RZ, !UPT, gsb0 ;  /* 0x01e00000089879f0 */ /* 0x000fe2000c0018ff */
[----:B------:R-:W-:Y:S01]  /*1830*/  UIADD3 UR8, UR4, 0x200, URZ ;  /* 0x0000020004087890 */ /* 0x000fe2000fffe03f */
[----:B------:R-:W-:Y:S01]  /*1840*/  IMAD.MOV.U32 R49, RZ, RZ, R91 ;  /* 0x000000ffff317224 */ /* 0x000fe200078e005b */
[----:B------:R-:W-:Y:S01]  /*1850*/  MOV R11, R129 ;  /* 0x00000081000b7202 */ /* 0x000fe20000000f00 */
[----:B------:R-:W-:Y:S01]  /*1860*/  IMAD.MOV.U32 R48, RZ, RZ, R92 ;  /* 0x000000ffff307224 */ /* 0x000fe200078e005c */
[----:B------:R-:W-:Y:S01]  /*1870*/  UMOV UR9, 0x80000020 ;  /* 0x8000002000097882 */ /* 0x000fe20000000000 */
[----:B------:R-:W-:Y:S01]  /*1880*/  IMAD.MOV.U32 R47, RZ, RZ, R93 ;  /* 0x000000ffff2f7224 */ /* 0x000fe200078e005d */
[----:B------:R-:W-:Y:S01]  /*1890*/  MOV R62, R78 ;  /* 0x0000004e003e7202 */ /* 0x000fe20000000f00 */
[----:B------:R-:W-:Y:S02]  /*18a0*/  IMAD.MOV.U32 R46, RZ, RZ, R94 ;  /* 0x000000ffff2e7224 */ /* 0x000fe400078e005e */
[----:B------:R-:W-:-:S02]  /*18b0*/  IMAD.MOV.U32 R44, RZ, RZ, R96 ;  /* 0x000000ffff2c7224 */ /* 0x000fc400078e0060 */
[----:B------:R-:W-:Y:S02]  /*18c0*/  IMAD.MOV.U32 R43, RZ, RZ, R97 ;  /* 0x000000ffff2b7224 */ /* 0x000fe400078e0061 */
[----:B------:R-:W-:Y:S02]  /*18d0*/  IMAD.MOV.U32 R42, RZ, RZ, R98 ;  /* 0x000000ffff2a7224 */ /* 0x000fe400078e0062 */
[----:B------:R-:W-:Y:S02]  /*18e0*/  IMAD.MOV.U32 R41, RZ, RZ, R99 ;  /* 0x000000ffff297224 */ /* 0x000fe400078e0063 */
[----:B------:R-:W-:Y:S02]  /*18f0*/  IMAD.MOV.U32 R40, RZ, RZ, R100 ;  /* 0x000000ffff287224 */ /* 0x000fe400078e0064 */
        /* <DEDUP_REMOVED lines=16> */
[----:B------:R-:W-:Y:S01]  /*1a00*/  IMAD.MOV.U32 R22, RZ, RZ, R118 ;  /* 0x000000ffff167224 */ /* 0x000fe200078e0076 */
[----:B------:R-:W-:Y:S01]  /*1a10*/  MOV R232, R24 ;  /* 0x0000001800e87202 */ /* 0x000fe20000000f00 */
        /* <DEDUP_REMOVED lines=13> */
[----:B-1----:R-:W-:Y:S02]  /*1af0*/  IMAD.MOV.U32 R3, RZ, RZ, R133 ;  /* 0x000000ffff037224 */ /* 0x002fe400078e0085 */
[----:B------:R-:W-:-:S02]  /*1b00*/  IMAD.MOV.U32 R2, RZ, RZ, R134 ;  /* 0x000000ffff027224 */ /* 0x000fc400078e0086 */
[----:B------:R-:W-:Y:S01]  /*1b10*/  IMAD.MOV.U32 R0, RZ, RZ, R135 ;  /* 0x000000ffff007224 */ /* 0x000fe200078e0087 */
[----:B------:R-:W-:Y:S01]  /*1b20*/  MOV R249, R3 ;  /* 0x0000000300f97202 */ /* 0x000fe20000000f00 */
        /* <DEDUP_REMOVED lines=23> */
[----:B------:R-:W-:Y:S01]  /*1ca0*/  IMAD.MOV.U32 R224, RZ, RZ, R32 ;  /* 0x000000ffffe07224 */ /* 0x000fe200078e0020 */
[----:B------:R-:W-:Y:S02]  /*1cb0*/  WARPGROUP.DEPBAR.LE gsb0, 0x0 ;  /* 0x00008000000079c5 */ /* 0x000fe40000010000 */
[----:B------:R-:W-:Y:S01]  /*1cc0*/  WARPGROUP.ARRIVE ;  /* 0x00000000000079c5 */ /* 0x000fe20000000000 */
[----:B------:R1:W-:Y:S01]  /*1cd0*/  STL.64 [R1+0x168], R214 ;  /* 0x000168d601007387 */ /* 0x0003e20000100a00 */
[----:B------:R-:W-:Y:S02]  /*1ce0*/  IMAD.MOV.U32 R225, RZ, RZ, R31 ;  /* 0x000000ffffe17224 */ /* 0x000fe400078e001f */
[----:B------:R-:W-:Y:S01]  /*1cf0*/  IMAD.MOV.U32 R226, RZ, RZ, R30 ;  /* 0x000000ffffe27224 */ /* 0x000fe200078e001e */
[----:B------:R2:W-:Y:S01]  /*1d00*/  STL.64 [R1+0x160], R212 ;  /* 0x000160d401007387 */ /* 0x0005e20000100a00 */
[----:B------:R-:W-:Y:S01]  /*1d10*/  HGMMA.64x128x16.F32.BF16 R88, gdesc[UR8], RZ, !UPT, gsb0 ;  /* 0x01e00000085879f0 */ /* 0x000fe2000c0018ff */
[----:B------:R-:W-:Y:S01]  /*1d20*/  UIADD3 UR8, UR4, 0x300, URZ ;  /* 0x0000030004087890 */ /* 0x000fe2000fffe03f */
[----:B------:R-:W-:Y:S01]  /*1d30*/  IMAD.MOV.U32 R227, RZ, RZ, R29 ;  /* 0x000000ffffe37224 */ /* 0x000fe200078e001d */
[----:B------:R3:W-:Y:S01]  /*1d40*/  STL.64 [R1+0x158], R210 ;  /* 0x000158d201007387 */ /* 0x0007e20000100a00 */
[----:B------:R-:W-:Y:S01]  /*1d50*/  IMAD.MOV.U32 R228, RZ, RZ, R28 ;  /* 0x000000ffffe47224 */ /* 0x000fe200078e001c */
[----:B------:R-:W-:Y:S01]  /*1d60*/  UMOV UR9, 0x80000020 ;  /* 0x8000002000097882 */ /* 0x000fe20000000000 */
[----:B------:R-:W-:Y:S01]  /*1d70*/  IMAD.MOV.U32 R229, RZ, RZ, R27 ;  /* 0x000000ffffe57224 */ /* 0x000fe200078e001b */
[----:B------:R4:W-:Y:S01]  /*1d80*/  STL.64 [R1+0x150], R208 ;  /* 0x000150d001007387 */ /* 0x0009e20000100a00 */
[----:B-1----:R-:W-:Y:S01]  /*1d90*/  IMAD.MOV.U32 R214, RZ, RZ, R42 ;  /* 0x000000ffffd67224 */ /* 0x002fe200078e002a */
[----:B------:R-:W-:Y:S01]  /*1da0*/  MOV R215, R41 ;  /* 0x0000002900d77202 */ /* 0x000fe20000000f00 */
[----:B------:R-:W-:Y:S01]  /*1db0*/  IMAD.MOV.U32 R230, RZ, RZ, R26 ;  /* 0x000000ffffe67224 */ /* 0x000fe200078e001a */
[----:B------:R1:W-:Y:S01]  /*1dc0*/  STL.64 [R1+0x148], R206 ;  /* 0x000148ce01007387 */ /* 0x0003e20000100a00 */
[----:B--2---:R-:W-:-:S02]  /*1dd0*/  IMAD.MOV.U32 R212, RZ, RZ, R44 ;  /* 0x000000ffffd47224 */ /* 0x004fc400078e002c */
[----:B------:R-:W-:Y:S01]  /*1de0*/  IMAD.MOV.U32 R213, RZ, RZ, R43 ;  /* 0x000000ffffd57224 */ /* 0x000fe200078e002b */
[----:B------:R2:W-:Y:S01]  /*1df0*/  STL.64 [R1+0x140], R204 ;  /* 0x000140cc01007387 */ /* 0x0005e20000100a00 */
[----:B---3--:R-:W-:Y:S02]  /*1e00*/  IMAD.MOV.U32 R210, RZ, RZ, R46 ;  /* 0x000000ffffd27224 */ /* 0x008fe400078e002e */
[----:B------:R-:W-:Y:S01]  /*1e10*/  IMAD.MOV.U32 R211, RZ, RZ, R45 ;  /* 0x000000ffffd37224 */ /* 0x000fe200078e002d */
[----:B------:R3:W-:Y:S01]  /*1e20*/  STL.64 [R1+0x138], R202 ;  /* 0x000138ca01007387 */ /* 0x0007e20000100a00 */
[----:B----4-:R-:W-:Y:S02]  /*1e30*/  IMAD.MOV.U32 R208, RZ, RZ, R48 ;  /* 0x000000ffffd07224 */ /* 0x010fe400078e0030 */
[----:B------:R-:W-:Y:S01]  /*1e40*/  IMAD.MOV.U32 R209, RZ, RZ, R47 ;  /* 0x000000ffffd17224 */ /* 0x000fe200078e002f */
[----:B------:R4:W-:Y:S01]  /*1e50*/  STL.64 [R1+0x130], R200 ;  /* 0x000130c801007387 */ /* 0x0009e20000100a00 */
[----:B-1----:R-:W-:-:S02]  /*1e60*/  IMAD.MOV.U32 R206, RZ, RZ, R50 ;  /* 0x000000ffffce7224 */ /* 0x002fc400078e0032 */
[----:B------:R-:W-:Y:S01]  /*1e70*/  IMAD.MOV.U32 R207, RZ, RZ, R49 ;  /* 0x000000ffffcf7224 */ /* 0x000fe200078e0031 */
[----:B------:R1:W-:Y:S01]  /*1e80*/  STL.64 [R1+0x128], R198 ;  /* 0x000128c601007387 */ /* 0x0003e20000100a00 */
[----:B--2---:R-:W-:Y:S02]  /*1e90*/  IMAD.MOV.U32 R204, RZ, RZ, R52 ;  /* 0x000000ffffcc7224 */ /* 0x004fe400078e0034 */
[----:B------:R-:W-:Y:S01]  /*1ea0*/  IMAD.MOV.U32 R205, RZ, RZ, R51 ;  /* 0x000000ffffcd7224 */ /* 0x000fe200078e0033 */
[----:B------:R2:W-:Y:S01]  /*1eb0*/  STL.64 [R1+0x120], R196 ;  /* 0x000120c401007387 */ /* 0x0005e20000100a00 */
[----:B---3--:R-:W-:Y:S02]  /*1ec0*/  IMAD.MOV.U32 R202, RZ, RZ, R54 ;  /* 0x000000ffffca7224 */ /* 0x008fe400078e0036 */
[----:B------:R-:W-:Y:S01]  /*1ed0*/  IMAD.MOV.U32 R203, RZ, RZ, R53 ;  /* 0x000000ffffcb7224 */ /* 0x000fe200078e0035 */
[----:B------:R3:W-:Y:S01]  /*1ee0*/  STL.64 [R1+0x118], R194 ;  /* 0x000118c201007387 */ /* 0x0007e20000100a00 */
[----:B----4-:R-:W-:-:S02]  /*1ef0*/  IMAD.MOV.U32 R200, RZ, RZ, R56 ;  /* 0x000000ffffc87224 */ /* 0x010fc400078e0038 */
[----:B------:R-:W-:Y:S01]  /*1f00*/  IMAD.MOV.U32 R201, RZ, RZ, R55 ;  /* 0x000000ffffc97224 */ /* 0x000fe200078e0037 */
[----:B------:R4:W-:Y:S01]  /*1f10*/  STL.64 [R1+0x110], R192 ;  /* 0x000110c001007387 */ /* 0x0009e20000100a00 */
[----:B-1----:R-:W-:Y:S01]  /*1f20*/  MOV R198, R58 ;  /* 0x0000003a00c67202 */ /* 0x002fe20000000f00 */
[----:B------:R-:W-:Y:S02]  /*1f30*/  IMAD.MOV.U32 R199, RZ, RZ, R57 ;  /* 0x000000ffffc77224 */ /* 0x000fe400078e0039 */
[----:B------:R1:W-:Y:S01]  /*1f40*/  STL.64 [R1+0x108], R190 ;  /* 0x000108be01007387 */ /* 0x0003e20000100a00 */
[----:B--2---:R-:W-:Y:S02]  /*1f50*/  IMAD.MOV.U32 R196, RZ, RZ, R60 ;  /* 0x000000ffffc47224 */ /* 0x004fe400078e003c */
[----:B------:R-:W-:Y:S01]  /*1f60*/  IMAD.MOV.U32 R197, RZ, RZ, R59 ;  /* 0x000000ffffc57224 */ /* 0x000fe200078e003b */
[----:B------:R2:W-:Y:S01]  /*1f70*/  STL.64 [R1+0x100], R188 ;  /* 0x000100bc01007387 */ /* 0x0005e20000100a00 */
[----:B---3--:R-:W-:-:S02]  /*1f80*/  IMAD.MOV.U32 R194, RZ, RZ, R62 ;  /* 0x000000ffffc27224 */ /* 0x008fc400078e003e */
[----:B------:R-:W-:Y:S02]  /*1f90*/  IMAD.MOV.U32 R195, RZ, RZ, R61 ;  /* 0x000000ffffc37224 */ /* 0x000fe400078e003d */
[----:B----4-:R-:W-:Y:S02]  /*1fa0*/  IMAD.MOV.U32 R192, RZ, RZ, R64 ;  /* 0x000000ffffc07224 */ /* 0x010fe400078e0040 */
[----:B------:R-:W-:Y:S02]  /*1fb0*/  IMAD.MOV.U32 R193, RZ, RZ, R63 ;  /* 0x000000ffffc17224 */ /* 0x000fe400078e003f */
[----:B-1----:R-:W-:Y:S02]  /*1fc0*/  IMAD.MOV.U32 R190, RZ, RZ, R66 ;  /* 0x000000ffffbe7224 */ /* 0x002fe400078e0042 */
[----:B------:R-:W-:Y:S02]  /*1fd0*/  IMAD.MOV.U32 R191, RZ, RZ, R65 ;  /* 0x000000ffffbf7224 */ /* 0x000fe400078e0041 */
[----:B--2---:R-:W-:-:S02]  /*1fe0*/  IMAD.MOV.U32 R188, RZ, RZ, R68 ;  /* 0x000000ffffbc7224 */ /* 0x004fc400078e0044 */
        /* <DEDUP_REMOVED lines=19> */
[----:B------:R-:W-:Y:S01]  /*2120*/  IMAD.MOV.U32 R251, RZ, RZ, R0 ;  /* 0x000000fffffb7224 */ /* 0x000fe200078e0000 */
[----:B------:R-:W-:Y:S02]  /*2130*/  WARPGROUP.DEPBAR.LE gsb0, 0x0 ;  /* 0x00008000000079c5 */ /* 0x000fe40000010000 */
[----:B------:R-:W-:-:S06]  /*2140*/  WARPGROUP.ARRIVE ;  /* 0x00000000000079c5 */ /* 0x000fcc0000000000 */
[----:B------:R-:W-:Y:S01]  /*2150*/  HGMMA.64x128x16.F32.BF16 R24, gdesc[UR8], RZ, !UPT, gsb0 ;  /* 0x01e00000081879f0 */ /* 0x000fe2000c0018ff */
[----:B------:R-:W-:Y:S02]  /*2160*/  UIADD3 UR8, UR4, 0x2, URZ ;  /* 0x0000000204087890 */ /* 0x000fe4000fffe03f */
[----:B------:R-:W-:Y:S01]  /*2170*/  UIADD3 UR10, UR7, 0x2, URZ ;  /* 0x00000002070a7890 */ /* 0x000fe2000fffe03f */
[----:B------:R-:W-:Y:S01]  /*2180*/  UMOV UR9, 0x80000020 ;  /* 0x8000002000097882 */ /* 0x000fe20000000000 */
[----:B------:R-:W-:Y:S01]  /*2190*/  UMOV UR11, 0x80000020 ;  /* 0x80000020000b7882 */ /* 0x000fe20000000000 */
[----:B------:R-:W-:Y:S02]  /*21a0*/  WARPGROUP.DEPBAR.LE gsb0, 0x0 ;  /* 0x00008000000079c5 */ /* 0x000fe40000010000 */
[----:B------:R-:W-:-:S06]  /*21b0*/  WARPGROUP.ARRIVE ;  /* 0x00000000000079c5 */ /* 0x000fcc0000000000 */
[----:B------:R-:W-:Y:S03]  /*21c0*/  HGMMA.64x128x16.F32.BF16 R188, gdesc[UR8], R188, gsb0 ;  /* 0x01e0000008bc79f0 */ /* 0x000fe600080018bc */
[----:B------:R-:W-:Y:S02]  /*21d0*/  WARPGROUP.DEPBAR.LE gsb0, 0x0 ;  /* 0x00008000000079c5 */ /* 0x000fe40000010000 */
[----:B------:R-:W-:Y:S04]  /*21e0*/  STL.64 [R1], R188 ;  /* 0x000000bc01007387 */ /* 0x000fe80000100a00 */
[----:B------:R-:W-:Y:S04]  /*21f0*/  STL.64 [R1+0x8], R190 ;  /* 0x000008be01007387 */ /* 0x000fe80000100a00 */
        /* <DEDUP_REMOVED lines=11> */
[----:B------:R1:W-:Y:S04]  /*22b0*/  STL.64 [R1+0x68], R214 ;  /* 0x000068d601007387 */ /* 0x0003e80000100a00 */
        /* <DEDUP_REMOVED lines=18> */
[----:B-1----:R-:W3:Y:S04]  /*23e0*/  LDL.LU.64 R214, [R1+0x168] ;  /* 0x0001680001d67983 */ /* 0x002ee80000300a00 */
[----:B------:R-:W3:Y:S04]  /*23f0*/  LDL.LU.64 R212, [R1+0x160] ;  /* 0x0001600001d47983 */ /* 0x000ee80000300a00 */
        /* <DEDUP_REMOVED lines=11> */
[----:B------:R-:W3:Y:S01]  /*24b0*/  LDL.LU.64 R188, [R1+0x100] ;  /* 0x0001000001bc7983 */ /* 0x000ee20000300a00 */
[----:B------:R-:W-:Y:S01]  /*24c0*/  UIADD3 UR8, UR4, 0x102, URZ ;  /* 0x0000010204087890 */ /* 0x000fe2000fffe03f */
[----:B------:R-:W-:Y:S01]  /*24d0*/  UMOV UR9, 0x80000020 ;  /* 0x8000002000097882 */ /* 0x000fe20000000000 */
[----:B---3--:R-:W-:-:S07]  /*24e0*/  WARPGROUP.ARRIVE ;  /* 0x00000000000079c5 */ /* 0x008fce0000000000 */
[----:B------:R-:W-:Y:S01]  /*24f0*/  HGMMA.64x128x16.F32.BF16 R152, gdesc[UR8], R152, gsb0 ;  /* 0x01e00000089879f0 */ /* 0x000fe20008001898 */
[----:B------:R-:W-:Y:S01]  /*2500*/  UIADD3 UR8, UR4, 0x202, URZ ;  /* 0x0000020204087890 */ /* 0x000fe2000fffe03f */
[----:B------:R-:W-:Y:S01]  /*2510*/  UMOV UR9, 0x80000020 ;  /* 0x8000002000097882 */ /* 0x000fe20000000000 */
[----:B------:R-:W-:Y:S02]  /*2520*/  WARPGROUP.DEPBAR.LE gsb0, 0x0 ;  /* 0x00008000000079c5 */ /* 0x000fe40000010000 */
[----:B------:R-:W-:-:S07]  /*2530*/  WARPGROUP.ARRIVE ;  /* 0x00000000000079c5 */ /* 0x000fce0000000000 */
[----:B------:R-:W-:Y:S01]  /*2540*/  HGMMA.64x128x16.F32.BF16 R88, gdesc[UR8], R88, gsb0 ;  /* 0x01e00000085879f0 */ /* 0x000fe20008001858 */
[----:B------:R-:W-:Y:S01]  /*2550*/  UIADD3 UR8, UR4, 0x302, URZ ;  /* 0x0000030204087890 */ /* 0x000fe2000fffe03f */
[----:B------:R-:W-:Y:S02]  /*2560*/  UMOV UR9, 0x80000020 ;  /* 0x8000002000097882 */ /* 0x000fe40000000000 */
[----:B------:R-:W-:Y:S01]  /*2570*/  UMOV UR4, 0x1 ;  /* 0x0000000100047882 */ /* 0x000fe20000000000 */
[----:B------:R-:W-:Y:S02]  /*2580*/  WARPGROUP.DEPBAR.LE gsb0, 0x0 ;  /* 0x00008000000079c5 */ /* 0x000fe40000010000 */
[----:B------:R-:W-:-:S06]  /*2590*/  WARPGROUP.ARRIVE ;  /* 0x00000000000079c5 */ /* 0x000fcc0000000000 */
[----:B--2---:R-:W-:Y:S03]  /*25a0*/  HGMMA.64x128x16.F32.BF16 R24, gdesc[UR8], R24, gsb0 ;  /* 0x01e00000081879f0 */ /* 0x004fe60008001818 */
[----:B------:R-:W-:Y:S02]  /*25b0*/  WARPGROUP.DEPBAR.LE gsb0, 0x0 ;  /* 0x00008000000079c5 */ /* 0x000fe40000010000 */
.L_x_15:
[----:B------:R-:W-:-:S04]  /*25c0*/  UISETP.LT.AND UP0, UPT, UR5, 0x1, UPT ;  /* 0x000000010500788c */ /* 0x000fc8000bf01270 */
[----:B------:R-:W-:-:S04]  /*25d0*/  USEL UR7, UR5, 0x1, UP0 ;  /* 0x0000000105077887 */ /* 0x000fc80008000000 */
[----:B------:R-:W-:-:S04]  /*25e0*/  UIADD3 UR7, UR5, -UR7, URZ ;  /* 0x8000000705077290 */ /* 0x000fc8000fffe03f */
[----:B------:R-:W-:-:S06]  /*25f0*/  UISETP.GE.AND UP0, UPT, UR7, 0x1, UPT ;  /* 0x000000010700788c */ /* 0x000fcc000bf06270 */
[----:B------:R-:W-:-:S13]  /*2600*/  PLOP3.LUT P1, PT, PT, PT, UP0, 0x80, 0x0 ;  /* 0x000000000000781c */ /* 0x000fda0003f2f008 */
[----:B------:R-:W-:Y:S05]  /*2610*/  @!P1 BRA `(.L_x_18) ;  /* 0x0000001400909947 */ /* 0x000fea0003800000 */
[----:B------:R-:W-:Y:S01]  /*2620*/  IMAD.MOV.U32 R4, RZ, RZ, RZ ;  /* 0x000000ffff047224 */ /* 0x000fe200078e00ff */
[----:B------:R-:W-:Y:S01]  /*2630*/  ULOP3.LUT UR19, UR6, 0x1, URZ, 0xfc, !UPT ;  /* 0x0000000106137892 */ /* 0x000fe2000f8efc3f */
[----:B------:R-:W-:Y:S01]  /*2640*/  IMAD.U32 R3, RZ, RZ, UR7 ;  /* 0x00000007ff037e24 */ /* 0x000fe2000f8e00ff */
[----:B------:R-:W-:Y:S01]  /*2650*/  UISETP.NE.U32.AND UP0, UPT, UR4, URZ, UPT ;  /* 0x0000003f0400728c */ /* 0x000fe2000bf05070 */
[----:B------:R-:W-:-:S10]  /*2660*/  UMOV UR5, URZ ;  /* 0x0000003f00057c82 */ /* 0x000fd40008000000 */
.L_x_23:
[----:B------:R-:W-:-:S06]  /*2670*/  UISETP.NE.AND UP1, UPT, UR19, 0x3, UPT ;  /* 0x000000031300788c */ /* 0x000fcc000bf25270 */
[----:B------:R-:W-:-:S13]  /*2680*/  PLOP3.LUT P2, PT, PT, PT, UP1, 0x80, 0x0 ;  /* 0x000000000000781c */ /* 0x000fda0003f4f018 */
[----:B------:R-:W-:Y:S05]  /*2690*/  @!P2 BRA `(.L_x_19) ;  /* 0x000000000004a947 */ /* 0x000fea0003800000 */
[----:B------:R-:W-:Y:S01]  /*26a0*/  BPT.TRAP 0x1 ;  /* 0x000000040000795c */ /* 0x000fe20000300000 */
.L_x_19:
[----:B------:R-:W1:Y:S01]  /*26b0*/  S2UR UR8, SR_CgaCtaId ;  /* 0x00000000000879c3 */ /* 0x000e620000008800 */
[----:B------:R-:W-:Y:S01]  /*26c0*/  UMOV UR12, 0x400 ;  /* 0x00000400000c7882 */ /* 0x000fe20000000000 */
[----:B------:R-:W-:Y:S01]  /*26d0*/  SHF.L.U32 R2, R4, 0x1f, RZ ;  /* 0x0000001f04027819 */ /* 0x000fe200000006ff */
[----:B-1----:R-:W-:-:S04]  /*26e0*/  ULEA UR12, UR8, UR12, 0x18 ;  /* 0x0000000c080c7291 */ /* 0x002fc8000f8ec03f */
[----:B------:R-:W-:-:S12]  /*26f0*/  ULEA UR8, UR4, UR12, 0x3 ;  /* 0x0000000c04087291 */ /* 0x000fd8000f8e183f */
.L_x_20:
[----:B-1----:R-:W-:-:S04]  /*2700*/  IMAD.U32 R0, RZ, RZ, UR8 ;  /* 0x00000008ff007e24 */ /* 0x002fc8000f8e00ff */
[----:B------:R1:W2:Y:S03]  /*2710*/  SYNCS.PHASECHK.TRANS64.TRYWAIT P1, [R0+URZ+0x36000], R2 ;  /* 0x03600002000075a7 */ /* 0x0002a6000802017f */
[----:B--2---:R-:W-:Y:S05]  /*2720*/  @!P1 NANOSLEEP.SYNCS 0x989680 ;  /* 0x009896800000995d */ /* 0x004fea0003900000 */
[----:B------:R-:W2:Y:S02]  /*2730*/  @!P1 SYNCS.PHASECHK.TRANS64 P1, [R0+URZ+0x36000], R2 ;  /* 0x03600002000095a7 */ /* 0x000ea4000802007f */
[----:B--2---:R-:W-:Y:S05]  /*2740*/  @!P1 BRA `(.L_x_20) ;  /* 0xfffffffc00ec9947 */ /* 0x004fea000383ffff */
        /* <DEDUP_REMOVED lines=32> */
[----:B--2---:R-:W2:Y:S04]  /*2950*/  LDL.LU.64 R24, [R1] ;  /* 0x0000000001187983 */ /* 0x004ea80000300a00 */
[----:B------:R-:W2:Y:S04]  /*2960*/  LDL.LU.64 R26, [R1+0x8] ;  /* 0x00000800011a7983 */ /* 0x000ea80000300a00 */
        /* <DEDUP_REMOVED lines=29> */
[----:B------:R-:W2:Y:S01]  /*2b40*/  LDL.LU.64 R86, [R1+0xf8] ;  /* 0x0000f80001567983 */ /* 0x000ea20000300a00 */
[----:B------:R-:W-:-:S02]  /*2b50*/  UIADD3 UR9, UR12, 0x24000, URZ ;  /* 0x000240000c097890 */ /* 0x000fc4000fffe03f */
[----:B------:R-:W-:Y:S02]  /*2b60*/  USHF.R.U32.HI UR8, URZ, 0x4, UR12 ;  /* 0x000000043f087899 */ /* 0x000fe4000801160c */
[----:B------:R-:W-:Y:S02]  /*2b70*/  USHF.R.U32.HI UR9, URZ, 0x4, UR9 ;  /* 0x000000043f097899 */ /* 0x000fe40008011609 */
[----:B------:R-:W-:Y:S02]  /*2b80*/  ULOP3.LUT UR8, UR8, 0x3fff, URZ, 0xc0, !UPT ;  /* 0x00003fff08087892 */ /* 0x000fe4000f8ec03f */
[----:B------:R-:W-:Y:S02]  /*2b90*/  ULOP3.LUT UR9, UR9, 0x3fff, URZ, 0xc0, !UPT ;  /* 0x00003fff09097892 */ /* 0x000fe4000f8ec03f */
[----:B------:R-:W-:Y:S02]  /*2ba0*/  ULOP3.LUT UR8, UR8, 0x10000, URZ, 0xfc, !UPT ;  /* 0x0001000008087892 */ /* 0x000fe4000f8efc3f */
[----:B------:R-:W-:-:S02]  /*2bb0*/  ULOP3.LUT UR9, UR9, 0x10000, URZ, 0xfc, !UPT ;  /* 0x0001000009097892 */ /* 0x000fc4000f8efc3f */
[----:B------:R-:W-:Y:S02]  /*2bc0*/  ULEA UR17, UR4, UR8, 0xa ;  /* 0x0000000804117291 */ /* 0x000fe4000f8e503f */
[----:B------:R-:W-:Y:S01]  /*2bd0*/  ULEA UR18, UR4, UR9, 0x9 ;  /* 0x0000000904127291 */ /* 0x000fe2000f8e483f */
[----:B------:R-:W-:Y:S02]  /*2be0*/  UMOV UR11, 0x80000020 ;  /* 0x80000020000b7882 */ /* 0x000fe40000000000 */
[----:B------:R-:W-:Y:S02]  /*2bf0*/  UMOV UR9, 0x80000020 ;  /* 0x8000002000097882 */ /* 0x000fe40000000000 */
[----:B------:R-:W-:Y:S02]  /*2c00*/  UMOV UR8, UR17 ;  /* 0x0000001100087c82 */ /* 0x000fe40008000000 */
[----:B------:R-:W-:Y:S01]  /*2c10*/  UMOV UR10, UR18 ;  /* 0x00000012000a7c82 */ /* 0x000fe20008000000 */
[----:B--2---:R-:W-:-:S06]  /*2c20*/  WARPGROUP.ARRIVE ;  /* 0x00000000000079c5 */ /* 0x004fcc0000000000 */
[----:B------:R-:W-:Y:S01]  /*2c30*/  HGMMA.64x128x16.F32.BF16 R24, gdesc[UR8], R24, UP0, gsb0 ;  /* 0x01e00000081879f0 */ /* 0x000fe2000b801818 */
[----:B------:R-:W-:Y:S01]  /*2c40*/  UIADD3 UR8, UR17, 0x100, URZ ;  /* 0x0000010011087890 */ /* 0x000fe2000fffe03f */
[----:B------:R-:W-:Y:S01]  /*2c50*/  UMOV UR9, 0x80000020 ;  /* 0x8000002000097882 */ /* 0x000fe20000000000 */
[----:B------:R-:W-:Y:S02]  /*2c60*/  WARPGROUP.DEPBAR.LE gsb0, 0x0 ;  /* 0x00008000000079c5 */ /* 0x000fe40000010000 */
[----:B------:R-:W-:Y:S01]  /*2c70*/  STL.64 [R1], R24 ;  /* 0x0000001801007387 */ /* 0x000fe20000100a00 */
[----:B-1----:R-:W-:Y:S01]  /*2c80*/  IMAD.MOV.U32 R2, RZ, RZ, R86 ;  /* 0x000000ffff027224 */ /* 0x002fe200078e0056 */
[----:B------:R-:W-:Y:S01]  /*2c90*/  MOV R15, R79 ;  /* 0x0000004f000f7202 */ /* 0x000fe20000000f00 */
[----:B------:R-:W-:Y:S01]  /*2ca0*/  IMAD.MOV.U32 R0, RZ, RZ, R87 ;  /* 0x000000ffff007224 */ /* 0x000fe200078e0057 */
[----:B------:R-:W-:Y:S01]  /*2cb0*/  STL.64 [R1+0x8], R26 ;  /* 0x0000081a01007387 */ /* 0x000fe20000100a00 */
[----:B------:R-:W-:Y:S01]  /*2cc0*/  IMAD.MOV.U32 R10, RZ, RZ, R84 ;  /* 0x000000ffff0a7224 */ /* 0x000fe200078e0054 */
[----:B------:R-:W-:Y:S01]  /*2cd0*/  WARPGROUP.ARRIVE ;  /* 0x00000000000079c5 */ /* 0x000fe20000000000 */
[----:B------:R-:W-:Y:S01]  /*2ce0*/  IMAD.MOV.U32 R9, RZ, RZ, R85 ;  /* 0x000000ffff097224 */ /* 0x000fe200078e0055 */
[----:B------:R-:W-:Y:S01]  /*2cf0*/  STL.64 [R1+0x10], R28 ;  /* 0x0000101c01007387 */ /* 0x000fe20000100a00 */
[----:B------:R-:W-:Y:S01]  /*2d00*/  IMAD.MOV.U32 R12, RZ, RZ, R82 ;  /* 0x000000ffff0c7224 */ /* 0x000fe200078e0052 */
[----:B------:R-:W-:Y:S01]  /*2d10*/  MOV R226, R62 ;  /* 0x0000003e00e27202 */ /* 0x000fe20000000f00 */
[----:B------:R-:W-:Y:S01]  /*2d20*/  IMAD.MOV.U32 R11, RZ, RZ, R83 ;  /* 0x000000ffff0b7224 */ /* 0x000fe200078e0053 */
[----:B------:R-:W-:Y:S01]  /*2d30*/  STL.64 [R1+0x18], R30 ;  /* 0x0000181e01007387 */ /* 0x000fe20000100a00 */
[----:B------:R-:W-:Y:S01]  /*2d40*/  IMAD.MOV.U32 R14, RZ, RZ, R80 ;  /* 0x000000ffff0e7224 */ /* 0x000fe200078e0050 */
[----:B------:R-:W-:Y:S01]  /*2d50*/  HGMMA.64x128x16.F32.BF16 R152, gdesc[UR8], R152, UP0, gsb0 ;  /* 0x01e00000089879f0 */ /* 0x000fe2000b801898 */
[----:B------:R-:W-:Y:S01]  /*2d60*/  IMAD.MOV.U32 R13, RZ, RZ, R81 ;  /* 0x000000ffff0d7224 */ /* 0x000fe200078e0051 */
[----:B------:R1:W-:Y:S01]  /*2d70*/  STL.64 [R1+0x20], R32 ;  /* 0x0000202001007387 */ /* 0x0003e20000100a00 */
[----:B------:R-:W-:Y:S01]  /*2d80*/  IMAD.MOV.U32 R16, RZ, RZ, R78 ;  /* 0x000000ffff107224 */ /* 0x000fe200078e004e */
[----:B------:R-:W-:Y:S01]  /*2d90*/  MOV R241, R45 ;  /* 0x0000002d00f17202 */ /* 0x000fe20000000f00 */
[----:B------:R-:W-:Y:S01]  /*2da0*/  IMAD.MOV.U32 R18, RZ, RZ, R76 ;  /* 0x000000ffff127224 */ /* 0x000fe200078e004c */
[----:B------:R-:W2:Y:S01]  /*2db0*/  LDL.LU.64 R86, [R1+0x268] ;  /* 0x0002680001567983 */ /* 0x000ea20000300a00 */
[----:B------:R-:W-:-:S02]  /*2dc0*/  IMAD.MOV.U32 R17, RZ, RZ, R77 ;  /* 0x000000ffff117224 */ /* 0x000fc400078e004d */
[----:B------:R-:W-:Y:S01]  /*2dd0*/  IMAD.MOV.U32 R20, RZ, RZ, R74 ;  /* 0x000000ffff147224 */ /* 0x000fe200078e004a */
[----:B------:R-:W2:Y:S01]  /*2de0*/  LDL.LU.64 R84, [R1+0x260] ;  /* 0x0002600001547983 */ /* 0x000ea20000300a00 */
[----:B------:R-:W-:Y:S02]  /*2df0*/  IMAD.MOV.U32 R19, RZ, RZ, R75 ;  /* 0x000000ffff137224 */ /* 0x000fe400078e004b */
[----:B------:R-:W-:Y:S01]  /*2e00*/  IMAD.MOV.U32 R22, RZ, RZ, R72 ;  /* 0x000000ffff167224 */ /* 0x000fe200078e0048 */
[----:B------:R-:W2:Y:S01]  /*2e10*/  LDL.LU.64 R82, [R1+0x258] ;  /* 0x0002580001527983 */ /* 0x000ea20000300a00 */
[----:B------:R-:W-:Y:S02]  /*2e20*/  IMAD.MOV.U32 R21, RZ, RZ, R73 ;  /* 0x000000ffff157224 */ /* 0x000fe400078e0049 */
        /* <DEDUP_REMOVED lines=53> */
[----:B------:R-:W-:-:S03]  /*3180*/  IMAD.MOV.U32 R251, RZ, RZ, R35 ;  /* 0x000000fffffb7224 */ /* 0x000fc600078e0023 */
[----:B------:R-:W2:Y:S04]  /*3190*/  LDL.LU.64 R44, [R1+0x1c0] ;  /* 0x0001c000012c7983 */ /* 0x000ea80000300a00 */
[----:B------:R-:W2:Y:S04]  /*31a0*/  LDL.LU.64 R42, [R1+0x1b8] ;  /* 0x0001b800012a7983 */ /* 0x000ea80000300a00 */
[----:B------:R-:W2:Y:S04]  /*31b0*/  LDL.LU.64 R40, [R1+0x1b0] ;  /* 0x0001b00001287983 */ /* 0x000ea80000300a00 */
[----:B------:R-:W2:Y:S04]  /*31c0*/  LDL.LU.64 R38, [R1+0x1a8] ;  /* 0x0001a80001267983 */ /* 0x000ea80000300a00 */
[----:B------:R-:W2:Y:S04]  /*31d0*/  LDL.LU.64 R36, [R1+0x1a0] ;  /* 0x0001a00001247983 */ /* 0x000ea80000300a00 */
[----:B------:R-:W2:Y:S04]  /*31e0*/  LDL.LU.64 R34, [R1+0x198] ;  /* 0x0001980001227983 */ /* 0x000ea80000300a00 */
[----:B-1----:R-:W2:Y:S04]  /*31f0*/  LDL.LU.64 R32, [R1+0x190] ;  /* 0x0001900001207983 */ /* 0x002ea80000300a00 */
[----:B------:R-:W2:Y:S04]  /*3200*/  LDL.LU.64 R30, [R1+0x188] ;  /* 0x00018800011e7983 */ /* 0x000ea80000300a00 */
[----:B------:R-:W2:Y:S04]  /*3210*/  LDL.LU.64 R28, [R1+0x180] ;  /* 0x00018000011c7983 */ /* 0x000ea80000300a00 */
[----:B------:R-:W2:Y:S04]  /*3220*/  LDL.LU.64 R26, [R1+0x178] ;  /* 0x00017800011a7983 */ /* 0x000ea80000300a00 */
[----:B------:R-:W2:Y:S01]  /*3230*/  LDL.LU.64 R24, [R1+0x170] ;  /* 0x0001700001187983 */ /* 0x000ea20000300a00 */
[----:B------:R-:W-:-:S03]  /*3240*/  WARPGROUP.DEPBAR.LE gsb0, 0x0 ;  /* 0x00008000000079c5 */ /* 0x000fc60000010000 */
        /* <DEDUP_REMOVED lines=14> */
[----:B-1----:R-:W3:Y:S04]  /*3330*/  LDL.LU R188, [R1] ;  /* 0x0000000001bc7983 */ /* 0x002ee80000300800 */
[----:B------:R-:W3:Y:S04]  /*3340*/  LDL.LU R189, [R1+0x4] ;  /* 0x0000040001bd7983 */ /* 0x000ee80000300800 */
[----:B------:R-:W3:Y:S04]  /*3350*/  LDL.LU R190, [R1+0x8] ;  /* 0x0000080001be7983 */ /* 0x000ee80000300800 */
[----:B------:R-:W3:Y:S04]  /*3360*/  LDL.LU R191, [R1+0xc] ;  /* 0x00000c0001bf7983 */ /* 0x000ee80000300800 */
[----:B------:R-:W3:Y:S04]  /*3370*/  LDL.LU R192, [R1+0x10] ;  /* 0x0000100001c07983 */ /* 0x000ee80000300800 */
[----:B------:R-:W3:Y:S04]  /*3380*/  LDL.LU R193, [R1+0x14] ;  /* 0x0000140001c17983 */ /* 0x000ee80000300800 */
[----:B------:R-:W3:Y:S04]  /*3390*/  LDL.LU R194, [R1+0x18] ;  /* 0x0000180001c27983 */ /* 0x000ee80000300800 */
[----:B------:R-:W3:Y:S04]  /*33a0*/  LDL.LU R195, [R1+0x1c] ;  /* 0x00001c0001c37983 */ /* 0x000ee80000300800 */
[----:B------:R-:W3:Y:S04]  /*33b0*/  LDL.LU R196, [R1+0x20] ;  /* 0x0000200001c47983 */ /* 0x000ee80000300800 */
[----:B------:R-:W3:Y:S01]  /*33c0*/  LDL.LU R197, [R1+0x24] ;  /* 0x0000240001c57983 */ /* 0x000ee20000300800 */
[----:B------:R-:W-:Y:S01]  /*33d0*/  UIADD3 UR8, UR17, 0x200, URZ ;  /* 0x0000020011087890 */ /* 0x000fe2000fffe03f */
[----:B------:R-:W-:Y:S01]  /*33e0*/  WARPGROUP.ARRIVE ;  /* 0x00000000000079c5 */ /* 0x000fe20000000000 */
[----:B------:R-:W-:-:S07]  /*33f0*/  UMOV UR9, 0x80000020 ;  /* 0x8000002000097882 */ /* 0x000fce0000000000 */
[----:B------:R-:W-:Y:S01]  /*3400*/  HGMMA.64x128x16.F32.BF16 R88, gdesc[UR8], R88, UP0, gsb0 ;  /* 0x01e00000085879f0 */ /* 0x000fe2000b801858 */
[----:B------:R-:W-:Y:S01]  /*3410*/  UIADD3 UR8, UR17, 0x300, URZ ;  /* 0x0000030011087890 */ /* 0x000fe2000fffe03f */
[----:B------:R-:W-:Y:S01]  /*3420*/  UMOV UR9, 0x80000020 ;  /* 0x8000002000097882 */ /* 0x000fe20000000000 */
[----:B------:R-:W-:Y:S01]  /*3430*/  IMAD.MOV.U32 R199, RZ, RZ, R251 ;  /* 0x000000ffffc77224 */ /* 0x000fe200078e00fb */
[----:B------:R-:W-:Y:S01]  /*3440*/  MOV R206, R244 ;  /* 0x000000f400ce7202 */ /* 0x000fe20000000f00 */
[----:B------:R-:W-:Y:S02]  /*3450*/  IMAD.MOV.U32 R200, RZ, RZ, R250 ;  /* 0x000000ffffc87224 */ /* 0x000fe400078e00fa */
[----:B------:R-:W-:Y:S02]  /*3460*/  IMAD.MOV.U32 R201, RZ, RZ, R249 ;  /* 0x000000ffffc97224 */ /* 0x000fe400078e00f9 */
[----:B------:R-:W-:Y:S02]  /*3470*/  IMAD.MOV.U32 R202, RZ, RZ, R248 ;  /* 0x000000ffffca7224 */ /* 0x000fe400078e00f8 */
[----:B------:R-:W-:-:S02]  /*3480*/  IMAD.MOV.U32 R203, RZ, RZ, R247 ;  /* 0x000000ffffcb7224 */ /* 0x000fc400078e00f7 */
[----:B------:R-:W-:Y:S02]  /*3490*/  IMAD.MOV.U32 R204, RZ, RZ, R246 ;  /* 0x000000ffffcc7224 */ /* 0x000fe400078e00f6 */
[----:B------:R-:W-:Y:S02]  /*34a0*/  IMAD.MOV.U32 R205, RZ, RZ, R245 ;  /* 0x000000ffffcd7224 */ /* 0x000fe400078e00f5 */
[----:B------:R-:W-:Y:S02]  /*34b0*/  IMAD.MOV.U32 R207, RZ, RZ, R243 ;  /* 0x000000ffffcf7224 */ /* 0x000fe400078e00f3 */
[----:B------:R-:W-:Y:S01]  /*34c0*/  IMAD.MOV.U32 R208, RZ, RZ, R242 ;  /* 0x000000ffffd07224 */ /* 0x000fe200078e00f2 */
[----:B------:R-:W-:Y:S01]  /*34d0*/  MOV R242, R16 ;  /* 0x0000001000f27202 */ /* 0x000fe20000000f00 */
[----:B------:R-:W-:Y:S02]  /*34e0*/  IMAD.MOV.U32 R209, RZ, RZ, R241 ;  /* 0x000000ffffd17224 */ /* 0x000fe400078e00f1 */
[----:B------:R-:W-:Y:S01]  /*34f0*/  IMAD.MOV.U32 R210, RZ, RZ, R240 ;  /* 0x000000ffffd27224 */ /* 0x000fe200078e00f0 */
[----:B------:R-:W-:-:S02]  /*3500*/  WARPGROUP.DEPBAR.LE gsb0, 0x0 ;  /* 0x00008000000079c5 */ /* 0x000fc40000010000 */
[----:B--2---:R-:W-:-:S06]  /*3510*/  WARPGROUP.ARRIVE ;  /* 0x00000000000079c5 */ /* 0x004fcc0000000000 */
[----:B------:R-:W-:Y:S01]  /*3520*/  HGMMA.64x128x16.F32.BF16 R24, gdesc[UR8], R24, UP0, gsb0 ;  /* 0x01e00000081879f0 */ /* 0x000fe2000b801818 */
        /* <DEDUP_REMOVED lines=22> */
[----:B------:R-:W-:Y:S02]  /*3690*/  UIADD3 UR8, UR17, 0x2, URZ ;  /* 0x0000000211087890 */ /* 0x000fe4000fffe03f */
[----:B------:R-:W-:Y:S01]  /*36a0*/  UIADD3 UR10, UR18, 0x2, URZ ;  /* 0x00000002120a7890 */ /* 0x000fe2000fffe03f */
[----:B------:R-:W-:Y:S01]  /*36b0*/  UMOV UR9, 0x80000020 ;  /* 0x8000002000097882 */ /* 0x000fe20000000000 */
[----:B------:R-:W-:Y:S01]  /*36c0*/  UMOV UR11, 0x80000020 ;  /* 0x80000020000b7882 */ /* 0x000fe20000000000 */
[----:B------:R-:W-:-:S02]  /*36d0*/  WARPGROUP.DEPBAR.LE gsb0, 0x0 ;  /* 0x00008000000079c5 */ /* 0x000fc40000010000 */
[----:B---3--:R-:W-:-:S06]  /*36e0*/  WARPGROUP.ARRIVE ;  /* 0x00000000000079c5 */ /* 0x008fcc0000000000 */
        /* <DEDUP_REMOVED lines=58> */
[----:B------:R-:W-:Y:S01]  /*3a90*/  UMOV UR9, 0x80000020 ;  /* 0x8000002000097882 */ /* 0x000fe20000000000 */
[----:B------:R-:W-:Y:S02]  /*3aa0*/  WARPGROUP.DEPBAR.LE gsb0, 0x0 ;  /* 0x00008000000079c5 */ /* 0x000fe40000010000 */
[----:B------:R-:W-:-:S07]  /*3ab0*/  WARPGROUP.ARRIVE ;  /* 0x00000000000079c5 */ /* 0x000fce0000000000 */
[----:B------:R-:W-:Y:S03]  /*3ac0*/  HGMMA.64x128x16.F32.BF16 R24, gdesc[UR8], R24, gsb0 ;  /* 0x01e00000081879f0 */ /* 0x000fe60008001818 */
[----:B------:R-:W-:Y:S02]  /*3ad0*/  WARPGROUP.DEPBAR.LE gsb0, 0x0 ;  /* 0x00008000000079c5 */ /* 0x000fe40000010000 */
[----:B--2---:R-:W-:Y:S05]  /*3ae0*/  @!P2 BRA `(.L_x_21) ;  /* 0x000000000004a947 */ /* 0x004fea0003800000 */
[----:B------:R-:W-:Y:S01]  /*3af0*/  BPT.TRAP 0x1 ;  /* 0x000000040000795c */ /* 0x000fe20000300000 */
.L_x_21:
[----:B------:R-:W-:Y:S01]  /*3b00*/  ISETP.NE.AND P1, PT, R5, RZ, PT ;  /* 0x000000ff0500720c */ /* 0x000fe20003f25270 */
[----:B------:R-:W-:Y:S01]  /*3b10*/  IMAD.U32 R0, RZ, RZ, UR5 ;  /* 0x00000005ff007e24 */ /* 0x000fe2000f8e00ff */
[----:B------:R-:W-:-:S11]  /*3b20*/  UISETP.GT.U32.AND UP0, UPT, UR6, 0x1, UPT ;  /* 0x000000010600788c */ /* 0x000fd6000bf04070 */
[----:B------:R-:W-:-:S05]  /*3b30*/  @P1 LEA R0, R0, UR12, 0x3 ;  /* 0x0000000c00001c11 */ /* 0x000fca000f8e18ff */
[----:B------:R-:W-:-:S05]  /*3b40*/  @P1 VIADD R0, R0, 0x36048 ;  /* 0x0003604800001836 */ /* 0x000fca0000000000 */
[----:B------:R-:W-:-:S04]  /*3b50*/  @P1 PRMT R0, R6, 0x654, R0 ;  /* 0x0000065406001816 */ /* 0x000fc80000000000 */
[----:B------:R1:W-:Y:S01]  /*3b60*/  @P1 SYNCS.ARRIVE.TRANS64.RED.A1T0 RZ, [R0+URZ], RZ ;  /* 0x000000ff00ff19a7 */ /* 0x0003e2000810043f */
[----:B------:R-:W-:-:S13]  /*3b70*/  PLOP3.LUT P1, PT, PT, PT, UP0, 0x80, 0x0 ;  /* 0x000000000000781c */ /* 0x000fda0003f2f008 */
[----:B-1----:R-:W-:Y:S05]  /*3b80*/  @P1 BRA `(.L_x_22) ;  /* 0x0000000000041947 */ /* 0x002fea0003800000 */
[----:B------:R-:W-:Y:S01]  /*3b90*/  BPT.TRAP 0x1 ;  /* 0x000000040000795c */ /* 0x000fe20000300000 */
.L_x_22:
[----:B------:R-:W-:Y:S01]  /*3ba0*/  UIADD3 UR4, UR4, 0x1, URZ ;  /* 0x0000000104047890 */ /* 0x000fe2000fffe03f */
[C---:B------:R-:W-:Y:S01]  /*3bb0*/  ISETP.GT.AND P1, PT, R3.reuse, 0x1, PT ;  /* 0x000000010300780c */ /* 0x040fe20003f24270 */
[----:B------:R-:W-:Y:S01]  /*3bc0*/  UIADD3 UR5, UR5, 0x1, URZ ;  /* 0x0000000105057890 */ /* 0x000fe2000fffe03f */
[----:B------:R-:W-:Y:S01]  /*3bd0*/  VIADD R3, R3, 0xffffffff ;  /* 0xffffffff03037836 */ /* 0x000fe20000000000 */
[----:B------:R-:W-:Y:S02]  /*3be0*/  UISETP.NE.AND UP0, UPT, UR4, 0x9, UPT ;  /* 0x000000090400788c */ /* 0x000fe4000bf05270 */
[----:B------:R-:W-:Y:S02]  /*3bf0*/  UISETP.NE.AND UP1, UPT, UR5, 0x9, UPT ;  /* 0x000000090500788c */ /* 0x000fe4000bf25270 */
[----:B------:R-:W-:Y:S02]  /*3c00*/  USEL UR8, URZ, 0x1, UP0 ;  /* 0x000000013f087887 */ /* 0x000fe40008000000 */
[----:B------:R-:W-:-:S02]  /*3c10*/  USEL UR4, UR4, URZ, UP0 ;  /* 0x0000003f04047287 */ /* 0x000fc40008000000 */
[----:B------:R-:W-:Y:S02]  /*3c20*/  USEL UR5, UR5, URZ, UP1 ;  /* 0x0000003f05057287 */ /* 0x000fe40008800000 */
[----:B------:R-:W-:Y:S01]  /*3c30*/  UPLOP3.LUT UP0, UPT, UPT, UPT, UPT, 0x80, 0x0 ;  /* 0x000000000000789c */ /* 0x000fe20003f0f070 */
[----:B------:R-:W-:Y:S01]  /*3c40*/  LOP3.LUT R4, R4, UR8, RZ, 0x3c, !PT ;  /* 0x0000000804047c12 */ /* 0x000fe2000f8e3cff */
[----:B------:R-:W-:Y:S09]  /*3c50*/  @P1 BRA `(.L_x_23) ;  /* 0xffffffe800841947 */ /* 0x000ff2000383ffff */
.L_x_18:
[----:B------:R-:W-:Y:S05]  /*3c60*/  @!P0 BRA `(.L_x_24) ;  /* 0x0000000000608947 */ /* 0x000fea0003800000 */
[----:B------:R-:W-:-:S04]  /*3c70*/  ULOP3.LUT UR4, UR6, 0x1, URZ, 0xfc, !UPT ;  /* 0x0000000106047892 */ /* 0x000fc8000f8efc3f */
[----:B------:R-:W-:-:S06]  /*3c80*/  UISETP.NE.AND UP0, UPT, UR4, 0x3, UPT ;  /* 0x000000030400788c */ /* 0x000fcc000bf05270 */
[----:B------:R-:W-:-:S13]  /*3c90*/  PLOP3.LUT P0, PT, PT, PT, UP0, 0x80, 0x0 ;  /* 0x000000000000781c */ /* 0x000fda0003f0f008 */
[----:B------:R-:W-:Y:S05]  /*3ca0*/  @!P0 BRA `(.L_x_25) ;  /* 0x0000000000048947 */ /* 0x000fea0003800000 */
[----:B------:R-:W-:Y:S01]  /*3cb0*/  BPT.TRAP 0x1 ;  /* 0x000000040000795c */ /* 0x000fe20000300000 */
.L_x_25:
[----:B------:R-:W-:Y:S01]  /*3cc0*/  ISETP.NE.AND P0, PT, R5, RZ, PT ;  /* 0x000000ff0500720c */ /* 0x000fe20003f05270 */
[----:B------:R-:W-:-:S12]  /*3cd0*/  BSSY B0, `(.L_x_26) ;  /* 0x000000d000007945 */ /* 0x000fd80003800000 */
[----:B------:R-:W-:Y:S05]  /*3ce0*/  @!P0 BRA `(.L_x_27) ;  /* 0x00000000002c8947 */ /* 0x000fea0003800000 */
[----:B------:R-:W1:Y:S01]  /*3cf0*/  S2UR UR8, SR_CgaCtaId ;  /* 0x00000000000879c3 */ /* 0x000e620000008800 */
[----:B------:R-:W-:-:S04]  /*3d00*/  UIMAD.WIDE.U32 UR4, UR7, 0x38e38e39, URZ ;  /* 0x38e38e39070478a5 */ /* 0x000fc8000f8e003f */
[----:B------:R-:W-:-:S03]  /*3d10*/  USHF.R.U32.HI UR4, URZ, 0x1, UR5 ;  /* 0x000000013f047899 */ /* 0x000fc60008011605 */
[----:B------:R-:W-:Y:S01]  /*3d20*/  UMOV UR5, 0x400 ;  /* 0x0000040000057882 */ /* 0x000fe20000000000 */
[----:B------:R-:W-:Y:S02]  /*3d30*/  UIMAD UR4, UR4, -0x9, UR7 ;  /* 0xfffffff7040478a4 */ /* 0x000fe4000f8e0207 */
[----:B-1----:R-:W-:-:S04]  /*3d40*/  ULEA UR5, UR8, UR5, 0x18 ;  /* 0x0000000508057291 */ /* 0x002fc8000f8ec03f */
[----:B------:R-:W-:-:S04]  /*3d50*/  ULEA UR4, UR4, UR5, 0x3 ;  /* 0x0000000504047291 */ /* 0x000fc8000f8e183f */
[----:B------:R-:W-:-:S06]  /*3d60*/  UIADD3 UR4, UR4, 0x36048, URZ ;  /* 0x0003604804047890 */ /* 0x000fcc000fffe03f */
[----:B------:R-:W-:-:S05]  /*3d70*/  IMAD.U32 R0, RZ, RZ, UR4 ;  /* 0x00000004ff007e24 */ /* 0x000fca000f8e00ff */
[----:B------:R-:W-:-:S04]  /*3d80*/  PRMT R6, R6, 0x654, R0 ;  /* 0x0000065406067816 */ /* 0x000fc80000000000 */
[----:B------:R1:W-:Y:S03]  /*3d90*/  SYNCS.ARRIVE.TRANS64.RED.A1T0 RZ, [R6+URZ], RZ ;  /* 0x000000ff06ff79a7 */ /* 0x0003e6000810043f */
.L_x_27:
[----:B------:R-:W-:Y:S05]  /*3da0*/  BSYNC B0 ;  /* 0x0000000000007941 */ /* 0x000fea0003800000 */
.L_x_26:
[----:B------:R-:W-:-:S06]  /*3db0*/  UISETP.GT.U32.AND UP0, UPT, UR6, 0x1, UPT ;  /* 0x000000010600788c */ /* 0x000fcc000bf04070 */
[----:B------:R-:W-:-:S13]  /*3dc0*/  PLOP3.LUT P0, PT, PT, PT, UP0, 0x80, 0x0 ;  /* 0x000000000000781c */ /* 0x000fda0003f0f008 */
[----:B------:R-:W-:Y:S05]  /*3dd0*/  @P0 BRA `(.L_x_24) ;  /* 0x0000000000040947 */ /* 0x000fea0003800000 */
[----:B------:R-:W-:Y:S01]  /*3de0*/  BPT.TRAP 0x1 ;  /* 0x000000040000795c */ /* 0x000fe20000300000 */
.L_x_24:
[----:B------:R-:W2:Y:S01]  /*3df0*/  S2R R3, SR_CTAID.Y ;  /* 0x0000000000037919 */ /* 0x000ea20000002600 */
[----:B------:R-:W-:Y:S01]  /*3e00*/  LEA.HI R0, R8, R7, RZ, 0x2 ;  /* 0x0000000708007211 */ /* 0x000fe200078f10ff */
[----:B------:R-:W-:Y:S01]  /*3e10*/  ULDC.64 UR4, c[0x0][0x280] ;  /* 0x0000a00000047ab9 */ /* 0x000fe20000000a00 */
[----:B------:R-:W3:Y:S02]  /*3e20*/  S2R R4, SR_CTAID.X ;  /* 0x0000000000047919 */ /* 0x000ee40000002500 */
[--C-:B------:R-:W-:Y:S02]  /*3e30*/  SHF.R.S32.HI R14, RZ, 0x2, R0.reuse ;  /* 0x00000002ff0e7819 */ /* 0x100fe40000011400 */
[----:B------:R-:W-:Y:S02]  /*3e40*/  SHF.R.S32.HI R15, RZ, 0x1f, R0 ;  /* 0x0000001fff0f7819 */ /* 0x000fe40000011400 */
[----:B------:R-:W-:Y:S02]  /*3e50*/  LOP3.LUT R0, R0, 0x7ffffffc, RZ, 0xc0, !PT ;  /* 0x7ffffffc00007812 */ /* 0x000fe400078ec0ff */
[----:B------:R-:W-:-:S03]  /*3e60*/  LEA.HI R15, R15, R14, RZ, 0x3 ;  /* 0x0000000e0f0f7211 */ /* 0x000fc600078f18ff */
[----:B------:R-:W-:Y:S01]  /*3e70*/  IMAD.IADD R0, R7, 0x1, -R0 ;  /* 0x0000000107007824 */ /* 0x000fe200078e0a00 */
[----:B------:R-:W-:Y:S02]  /*3e80*/  LOP3.LUT R15, R15, 0xfffffff8, RZ, 0xc0, !PT ;  /* 0xfffffff80f0f7812 */ /* 0x000fe400078ec0ff */
[----:B------:R-:W-:Y:S01]  /*3e90*/  LEA.HI R7, R8, R7, RZ, 0x5 ;  /* 0x0000000708077211 */ /* 0x000fe200078f28ff */
[----:B------:R-:W-:Y:S02]  /*3ea0*/  IMAD.SHL.U32 R0, R0, 0x2, RZ ;  /* 0x0000000200007824 */ /* 0x000fe400078e00ff */
[----:B------:R-:W-:-:S03]  /*3eb0*/  IMAD.IADD R14, R14, 0x1, -R15 ;  /* 0x000000010e0e7824 */ /* 0x000fc600078e0a0f */
[----:B------:R-:W-:Y:S02]  /*3ec0*/  SHF.R.S32.HI R2, RZ, 0x1f, R0 ;  /* 0x0000001fff027819 */ /* 0x000fe40000011400 */
[----:B------:R-:W-:Y:S02]  /*3ed0*/  SHF.R.S32.HI R15, RZ, 0x1f, R14 ;  /* 0x0000001fff0f7819 */ /* 0x000fe4000001140e */
[----:B--2---:R-:W-:-:S04]  /*3ee0*/  SHF.L.U32 R3, R3, 0x7, RZ ;  /* 0x0000000703037819 */ /* 0x004fc800000006ff */
[C---:B------:R-:W-:Y:S01]  /*3ef0*/  IADD3 R10, P1, R3.reuse, R0, RZ ;  /* 0x00000000030a7210 */ /* 0x040fe20007f3e0ff */
[----:B---3--:R-:W-:Y:S01]  /*3f00*/  IMAD.WIDE R12, R4, 0x100, R14 ;  /* 0x00000100040c7825 */ /* 0x008fe200078e020e */
[C---:B------:R-:W-:Y:S02]  /*3f10*/  ISETP.GE.AND P0, PT, R3.reuse, UR5, PT ;  /* 0x0000000503007c0c */ /* 0x040fe4000bf06270 */
[----:B------:R-:W-:Y:S02]  /*3f20*/  IADD3 R0, -R0, UR5, -R3 ;  /* 0x0000000500007c10 */ /* 0x000fe4000fffe903 */
[----:B------:R-:W-:Y:S01]  /*3f30*/  LEA.HI.X.SX32 R11, R3, R2, 0x1, P1 ;  /* 0x00000002030b7211 */ /* 0x000fe200008f0eff */
[----:B------:R-:W-:Y:S01]  /*3f40*/  IMAD.SHL.U32 R3, R4, 0x100, RZ ;  /* 0x0000010004037824 */ /* 0x000fe200078e00ff */
[----:B------:R-:W-:-:S04]  /*3f50*/  SHF.R.S32.HI R2, RZ, 0x5, R7 ;  /* 0x00000005ff027819 */ /* 0x000fc80000011407 */
[----:B------:R-:W-:Y:S01]  /*3f60*/  ISETP.GE.OR P0, PT, R3, UR4, P0 ;  /* 0x0000000403007c0c */ /* 0x000fe20008706670 */
[----:B------:R-:W-:-:S04]  /*3f70*/  IMAD.WIDE R12, R2, 0x10, R12 ;  /* 0x00000010020c7825 */ /* 0x000fc800078e020c */
[----:B------:R-:W-:-:S05]  /*3f80*/  IMAD R2, R2, -0x10, -R3 ;  /* 0xfffffff002027824 */ /* 0x000fca00078e0a03 */
[----:B------:R-:W-:-:S03]  /*3f90*/  IADD3 R14, R2, UR4, -R14 ;  /* 0x00000004020e7c10 */ /* 0x000fc6000fffe80e */
[----:B------:R-:W-:Y:S05]  /*3fa0*/  @P0 EXIT ;  /* 0x000000000000094d */ /* 0x000fea0003800000 */
[----:B------:R-:W-:Y:S01]  /*3fb0*/  FSETP.NEU.AND P2, PT, RZ, UR16, PT ;  /* 0x00000010ff007c0b */ /* 0x000fe2000bf4d000 */
[----:B------:R-:W-:Y:S01]  /*3fc0*/  ULDC.64 UR18, c[0x0][0x658] ;  /* 0x0001960000127ab9 */ /* 0x000fe20000000a00 */
[----:B------:R-:W-:Y:S01]  /*3fd0*/  ISETP.GT.AND P0, PT, R14, RZ, PT ;  /* 0x000000ff0e00720c */ /* 0x000fe20003f04270 */
[----:B------:R-:W-:Y:S01]  /*3fe0*/  IMAD R2, R13, UR18, RZ ;  /* 0x000000120d027c24 */ /* 0x000fe2000f8e02ff */
[----:B------:R-:W-:Y:S02]  /*3ff0*/  USHF.L.U64.HI UR5, UR18, 0x3, UR19 ;  /* 0x0000000312057899 */ /* 0x000fe40008010213 */
[----:B------:R-:W-:Y:S01]  /*4000*/  IMAD.WIDE.U32 R4, R12, UR18, R10 ;  /* 0x000000120c047c25 */ /* 0x000fe2000f8e000a */
[----:B------:R-:W-:Y:S01]  /*4010*/  USHF.L.U32 UR4, UR18, 0x3, URZ ;  /* 0x0000000312047899 */ /* 0x000fe2000800063f */
[----:B------:R-:W-:Y:S02]  /*4020*/  ISETP.GT.AND P1, PT, R0, RZ, P0 ;  /* 0x000000ff0000720c */ /* 0x000fe40000724270 */
[----:B------:R-:W-:-:S04]  /*4030*/  IMAD R2, R12, UR19, R2 ;  /* 0x000000130c027c24 */ /* 0x000fc8000f8e0202 */
[----:B------:R-:W-:Y:S01]  /*4040*/  IMAD.IADD R3, R5, 0x1, R2 ;  /* 0x0000000105037824 */ /* 0x000fe200078e0202 */
[----:B------:R-:W-:Y:S06]  /*4050*/  @!P2 BRA `(.L_x_28) ;  /* 0x000000b000c0a947 */ /* 0x000fec0003800000 */
[----:B------:R-:W-:Y:S01]  /*4060*/  ULDC.64 UR6, c[0x0][0x650] ;  /* 0x0001940000067ab9 */ /* 0x000fe20000000a00 */
[----:B------:R-:W-:Y:S01]  /*4070*/  ULDC.64 UR20, c[0x0][0x630] ;  /* 0x00018c0000147ab9 */ /* 0x000fe20000000a00 */
[C---:B------:R-:W-:Y:S01]  /*4080*/  LEA R2, P2, R4.reuse, UR6, 0x1 ;  /* 0x0000000604027c11 */ /* 0x040fe2000f8408ff */
[----:B-1----:R-:W-:Y:S01]  /*4090*/  IMAD R6, R13, UR20, RZ ;  /* 0x000000140d067c24 */ /* 0x002fe2000f8e02ff */
[----:B------:R-:W-:Y:S01]  /*40a0*/  ULDC.64 UR22, c[0x0][0x628] ;  /* 0x00018a0000167ab9 */ /* 0x000fe20000000a00 */
[----:B------:R-:W2:Y:S01]  /*40b0*/  LDL.LU R16, [R1] ;  /* 0x0000000001107983 */ /* 0x000ea20000300800 */
[----:B------:R-:W-:Y:S01]  /*40c0*/  LEA.HI.X R3, R4, UR7, R3, 0x1, P2 ;  /* 0x0000000704037c11 */ /* 0x000fe200090f0c03 */
[C---:B------:R-:W-:Y:S02]  /*40d0*/  IMAD R6, R12.reuse, UR21, R6 ;  /* 0x000000150c067c24 */ /* 0x040fe4000f8e0206 */
[----:B------:R-:W-:-:S04]  /*40e0*/  IMAD.WIDE.U32 R4, R12, UR20, R10 ;  /* 0x000000140c047c25 */ /* 0x000fc8000f8e000a */
[----:B------:R-:W-:Y:S01]  /*40f0*/  IMAD.IADD R5, R5, 0x1, R6 ;  /* 0x0000000105057824 */ /* 0x000fe200078e0206 */
[----:B------:R-:W-:-:S04]  /*4100*/  LEA R8, P2, R4, UR22, 0x1 ;  /* 0x0000001604087c11 */ /* 0x000fc8000f8408ff */
[----:B------:R-:W-:-:S05]  /*4110*/  LEA.HI.X R9, R4, UR23, R5, 0x1, P2 ;  /* 0x0000001704097c11 */ /* 0x000fca00090f0c05 */
[----:B------:R-:W3:Y:S01]  /*4120*/  @P1 LDG.E.LTC128B.U16 R15, desc[UR14][R8.64] ;  /* 0x0000000e080f1981 */ /* 0x000ee2000c1e1520 */
[----:B------:R-:W-:Y:S01]  /*4130*/  ISETP.GT.AND P2, PT, R0, 0x1, P0 ;  /* 0x000000010000780c */ /* 0x000fe20000744270 */
[----:B------:R-:W-:Y:S01]  /*4140*/  BSSY B0, `(.L_x_29) ;  /* 0x0000008000007945 */ /* 0x000fe20003800000 */
[----:B---3--:R-:W-:-:S04]  /*4150*/  IMAD.U32 R4, R15, 0x10000, RZ ;  /* 0x000100000f047824 */ /* 0x008fc800078e00ff */
[----:B------:R-:W-:-:S04]  /*4160*/  FMUL R4, R4, UR16 ;  /* 0x0000001004047c20 */ /* 0x000fc80008400000 */
[----:B--2---:R-:W-:-:S05]  /*4170*/  FFMA R4, R16, UR13, R4 ;  /* 0x0000000d10047c23 */ /* 0x004fca0008000004 */
[----:B------:R-:W-:-:S05]  /*4180*/  F2FP.BF16.F32.PACK_AB R4, RZ, R4 ;  /* 0x00000004ff04723e */ /* 0x000fca00000010ff */
[----:B------:R1:W-:Y:S01]  /*4190*/  @P1 STG.E.U16 desc[UR14][R2.64], R4 ;  /* 0x0000000402001986 */ /* 0x0003e2000c10150e */
[----:B------:R-:W-:Y:S05]  /*41a0*/  @!P2 BRA `(.L_x_30) ;  /* 0x000000000004a947 */ /* 0x000fea0003800000 */
[----:B------:R2:W5:Y:S02]  /*41b0*/  LDG.E.LTC128B.U16 R15, desc[UR14][R8.64+0x2] ;  /* 0x0000020e080f7981 */ /* 0x000564000c1e1520 */
.L_x_30:
[----:B------:R-:W-:Y:S05]  /*41c0*/  BSYNC B0 ;  /* 0x0000000000007941 */ /* 0x000fea0003800000 */
.L_x_29:
[----:B------:R-:W3:Y:S01]  /*41d0*/  LDL.LU R5, [R1+0x4] ;  /* 0x0000040001057983 */ /* 0x000ee20000300800 */
[----:B-1---5:R-:W-:Y:S01]  /*41e0*/  IMAD.U32 R4, R15, 0x10000, RZ ;  /* 0x000100000f047824 */ /* 0x022fe200078e00ff */
[----:B------:R-:W-:Y:S02]  /*41f0*/  USHF.L.U64.HI UR11, UR20, 0x3, UR21 ;  /* 0x00000003140b7899 */ /* 0x000fe40008010215 */
[----:B------:R-:W-:Y:S01]  /*4200*/  USHF.L.U32 UR10, UR20, 0x3, URZ ;  /* 0x00000003140a7899 */ /* 0x000fe2000800063f */
[----:B------:R-:W-:Y:S01]  /*4210*/  FMUL R4, R4, UR16 ;  /* 0x0000001004047c20 */ /* 0x000fe20008400000 */
[----:B------:R-:W-:Y:S01]  /*4220*/  IMAD.U32 R17, RZ, RZ, UR20 ;  /* 0x00000014ff117e24 */ /* 0x000fe2000f8e00ff */
[----:B------:R-:W4:Y:S02]  /*4230*/  LDL.LU R18, [R1+0x8] ;  /* 0x0000080001127983 */ /* 0x000f240000300800 */
[----:B---3--:R-:W-:-:S05]  /*4240*/  FFMA R4, R5, UR13, R4 ;  /* 0x0000000d05047c23 */ /* 0x008fca0008000004 */
[----:B------:R-:W-:-:S05]  /*4250*/  F2FP.BF16.F32.PACK_AB R4, RZ, R4 ;  /* 0x00000004ff04723e */ /* 0x000fca00000010ff */
[----:B------:R1:W-:Y:S02]  /*4260*/  @P2 STG.E.U16 desc[UR14][R2.64+0x2], R4 ;  /* 0x0000020402002986 */ /* 0x0003e4000c10150e */
[----:B-1----:R-:W-:-:S03]  /*4270*/  IMAD.WIDE.U32 R4, R12, R17, UR10 ;  /* 0x0000000a0c047e25 */ /* 0x002fc6000f8e0011 */
[----:B------:R-:W-:-:S04]  /*4280*/  IADD3 R4, P1, R10, R4, RZ ;  /* 0x000000040a047210 */ /* 0x000fc80007f3e0ff */
[----:B------:R-:W-:Y:S02]  /*4290*/  IADD3.X R5, R11, R6, R5, P1, !PT ;  /* 0x000000060b057210 */ /* 0x000fe40000ffe405 */
[----:B------:R-:W-:Y:S02]  /*42a0*/  ISETP.GT.AND P1, PT, R14, 0x8, PT ;  /* 0x000000080e00780c */ /* 0x000fe40003f24270 */
[----:B------:R-:W-:Y:S02]  /*42b0*/  LEA R6, P3, R4, UR22, 0x1 ;  /* 0x0000001604067c11 */ /* 0x000fe4000f8608ff */
[----:B------:R-:W-:Y:S02]  /*42c0*/  ISETP.GT.AND P2, PT, R0, RZ, P1 ;  /* 0x000000ff0000720c */ /* 0x000fe40000f44270 */
[----:B------:R-:W-:-:S11]  /*42d0*/  LEA.HI.X R7, R4, UR23, R5, 0x1, P3 ;  /* 0x0000001704077c11 */ /* 0x000fd600098f0c05 */
[----:B------:R-:W3:Y:S01]  /*42e0*/  @P2 LDG.E.LTC128B.U16 R15, desc[UR14][R6.64] ;  /* 0x0000000e060f2981 */ /* 0x000ee2000c1e1520 */
[----:B------:R-:W-:Y:S01]  /*42f0*/  USHF.L.U32 UR8, UR4, 0x1, URZ ;  /* 0x0000000104087899 */ /* 0x000fe2000800063f */
[----:B------:R-:W-:Y:S01]  /*4300*/  ISETP.GT.AND P3, PT, R0, 0x1, P1 ;  /* 0x000000010000780c */ /* 0x000fe20000f64270 */
[----:B------:R-:W-:Y:S01]  /*4310*/  USHF.L.U64.HI UR5, UR4, 0x1, UR5 ;  /* 0x0000000104057899 */ /* 0x000fe20008010205 */
[----:B------:R-:W-:Y:S03]  /*4320*/  BSSY B0, `(.L_x_31) ;  /* 0x000000b000007945 */ /* 0x000fe60003800000 */
[----:B------:R-:W-:Y:S01]  /*4330*/  IADD3 R4, P4, R2, UR8, RZ ;  /* 0x0000000802047c10 */ /* 0x000fe2000ff9e0ff */
[----:B---3--:R-:W-:-:S04]  /*4340*/  IMAD.U32 R5, R15, 0x10000, RZ ;  /* 0x000100000f057824 */ /* 0x008fc800078e00ff */
[----:B------:R-:W-:-:S04]  /*4350*/  FMUL R5, R5, UR16 ;  /* 0x0000001005057c20 */ /* 0x000fc80008400000 */
[----:B----4-:R-:W-:-:S05]  /*4360*/  FFMA R5, R18, UR13, R5 ;  /* 0x0000000d12057c23 */ /* 0x010fca0008000005 */
[----:B------:R-:W-:-:S04]  /*4370*/  F2FP.BF16.F32.PACK_AB R5, RZ, R5 ;  /* 0x00000005ff05723e */ /* 0x000fc800000010ff */
[----:B------:R-:W-:Y:S02]  /*4380*/  PRMT R16, R5, 0x7610, R16 ;  /* 0x0000761005107816 */ /* 0x000fe40000000010 */
[----:B------:R-:W-:-:S05]  /*4390*/  IADD3.X R5, R3, UR5, RZ, P4, !PT ;  /* 0x0000000503057c10 */ /* 0x000fca000a7fe4ff */
[----:B------:R1:W-:Y:S01]  /*43a0*/  @P2 STG.E.U16 desc[UR14][R4.64], R16 ;  /* 0x0000001004002986 */ /* 0x0003e2000c10150e */
[----:B------:R-:W-:Y:S05]  /*43b0*/  @!P3 BRA `(.L_x_32) ;  /* 0x000000000004b947 */ /* 0x000fea0003800000 */
[----:B------:R3:W5:Y:S02]  /*43c0*/  LDG.E.LTC128B.U16 R15, desc[UR14][R6.64+0x2] ;  /* 0x0000020e060f7981 */ /* 0x000764000c1e1520 */
.L_x_32:
[----:B------:R-:W-:Y:S05]  /*43d0*/  BSYNC B0 ;  /* 0x0000000000007941 */ /* 0x000fea0003800000 */
.L_x_31:
[----:B------:R-:W4:Y:S01]  /*43e0*/  LDL.LU R18, [R1+0xc] ;  /* 0x00000c0001127983 */ /* 0x000f220000300800 */
[----:B-1---5:R-:W-:Y:S01]  /*43f0*/  IMAD.U32 R16, R15, 0x10000, RZ ;  /* 0x000100000f107824 */ /* 0x022fe200078e00ff */
[----:B------:R-:W-:Y:S01]  /*4400*/  ISETP.GT.AND P2, PT, R0, 0x8, P0 ;  /* 0x000000080000780c */ /* 0x000fe20000744270 */
[----:B------:R-:W-:Y:S02]  /*4410*/  BSSY B0, `(.L_x_33) ;  /* 0x0000007000007945 */ /* 0x000fe40003800000 */
[----:B------:R-:W-:-:S04]  /*4420*/  FMUL R16, R16, UR16 ;  /* 0x0000001010107c20 */ /* 0x000fc80008400000 */
[----:B----4-:R-:W-:-:S05]  /*4430*/  FFMA R16, R18, UR13, R16 ;  /* 0x0000000d12107c23 */ /* 0x010fca0008000010 */
[----:B------:R-:W-:-:S05]  /*4440*/  F2FP.BF16.F32.PACK_AB R16, RZ, R16 ;  /* 0x00000010ff10723e */ /* 0x000fca00000010ff */
[----:B------:R1:W-:Y:S01]  /*4450*/  @P3 STG.E.U16 desc[UR14][R4.64+0x2], R16 ;  /* 0x0000021004003986 */ /* 0x0003e2000c10150e */
[----:B------:R-:W-:Y:S05]  /*4460*/  @!P2 BRA `(.L_x_34) ;  /* 0x000000000004a947 */ /* 0x000fea0003800000 */
[----:B------:R4:W5:Y:S02]  /*4470*/  LDG.E.LTC128B.U16 R15, desc[UR14][R8.64+0x10] ;  /* 0x0000100e080f7981 */ /* 0x000964000c1e1520 */
.L_x_34:
[----:B------:R-:W-:Y:S05]  /*4480*/  BSYNC B0 ;  /* 0x0000000000007941 */ /* 0x000fea0003800000 */
.L_x_33:
[----:B------:R-:W2:Y:S01]  /*4490*/  LDL.LU R18, [R1+0x10] ;  /* 0x0000100001127983 */ /* 0x000ea20000300800 */
[----:B-1---5:R-:W-:Y:S01]  /*44a0*/  IMAD.U32 R16, R15, 0x10000, RZ ;  /* 0x000100000f107824 */ /* 0x022fe200078e00ff */
[----:B------:R-:W-:Y:S03]  /*44b0*/  BSSY B0, `(.L_x_35) ;  /* 0x0000008000007945 */ /* 0x000fe60003800000 */
[----:B------:R-:W-:-:S04]  /*44c0*/  FMUL R16, R16, UR16 ;  /* 0x0000001010107c20 */ /* 0x000fc80008400000 */
[----:B--2---:R-:W-:-:S05]  /*44d0*/  FFMA R16, R18, UR13, R16 ;  /* 0x0000000d12107c23 */ /* 0x004fca0008000010 */
[----:B------:R-:W-:-:S05]  /*44e0*/  F2FP.BF16.F32.PACK_AB R16, RZ, R16 ;  /* 0x00000010ff10723e */ /* 0x000fca00000010ff */
[----:B------:R1:W-:Y:S01]  /*44f0*/  @P2 STG.E.U16 desc[UR14][R2.64+0x10], R16 ;  /* 0x0000101002002986 */ /* 0x0003e2000c10150e */
[----:B------:R-:W-:-:S13]  /*4500*/  ISETP.GT.AND P2, PT, R0, 0x9, P0 ;  /* 0x000000090000780c */ /* 0x000fda0000744270 */
[----:B-1----:R-:W-:Y:S05]  /*4510*/  @!P2 BRA `(.L_x_36) ;  /* 0x000000000004a947 */ /* 0x002fea0003800000 */
[----:B------:R1:W5:Y:S02]  /*4520*/  LDG.E.LTC128B.U16 R15, desc[UR14][R8.64+0x12] ;  /* 0x0000120e080f7981 */ /* 0x000364000c1e1520 */
.L_x_36:
[----:B------:R-:W-:Y:S05]  /*4530*/  BSYNC B0 ;  /* 0x0000000000007941 */ /* 0x000fea0003800000 */
.L_x_35:
[----:B------:R-:W2:Y:S01]  /*4540*/  LDL.LU R18, [R1+0x14] ;  /* 0x0000140001127983 */ /* 0x000ea20000300800 */
[----:B-----5:R-:W-:Y:S01]  /*4550*/  IMAD.U32 R16, R15, 0x10000, RZ ;  /* 0x000100000f107824 */ /* 0x020fe200078e00ff */
[----:B------:R-:W-:Y:S01]  /*4560*/  ISETP.GT.AND P3, PT, R0, 0x8, P1 ;  /* 0x000000080000780c */ /* 0x000fe20000f64270 */
[----:B------:R-:W-:Y:S02]  /*4570*/  BSSY B0, `(.L_x_37) ;  /* 0x0000007000007945 */ /* 0x000fe40003800000 */
[----:B------:R-:W-:-:S04]  /*4580*/  FMUL R16, R16, UR16 ;  /* 0x0000001010107c20 */ /* 0x000fc80008400000 */
[----:B--2---:R-:W-:-:S05]  /*4590*/  FFMA R16, R18, UR13, R16 ;  /* 0x0000000d12107c23 */ /* 0x004fca0008000010 */
[----:B------:R-:W-:-:S05]  /*45a0*/  F2FP.BF16.F32.PACK_AB R16, RZ, R16 ;  /* 0x00000010ff10723e */ /* 0x000fca00000010ff */
[----:B------:R2:W-:Y:S01]  /*45b0*/  @P2 STG.E.U16 desc[UR14][R2.64+0x12], R16 ;  /* 0x0000121002002986 */ /* 0x0005e2000c10150e */
[----:B------:R-:W-:Y:S05]  /*45c0*/  @!P3 BRA `(.L_x_38) ;  /* 0x000000000004b947 */ /* 0x000fea0003800000 */
[----:B------:R0:W5:Y:S02]  /*45d0*/  LDG.E.LTC128B.U16 R15, desc[UR14][R6.64+0x10] ;  /* 0x0000100e060f7981 */ /* 0x000164000c1e1520 */
.L_x_38:
[----:B------:R-:W-:Y:S05]  /*45e0*/  BSYNC B0 ;  /* 0x0000000000007941 */ /* 0x000fea0003800000 */
.L_x_37:
[----:B------:R-:W3:Y:S01]  /*45f0*/  LDL.LU R18, [R1+0x18] ;  /* 0x0000180001127983 */ /* 0x000ee20000300800 */
[----:B--2--5:R-:W-:Y:S01]  /*4600*/  IMAD.U32 R16, R15, 0x10000, RZ ;  /* 0x000100000f107824 */ /* 0x024fe200078e00ff */
[----:B------:R-:W-:Y:S01]  /*4610*/  ISETP.GT.AND P2, PT, R0, 0x9, P1 ;  /* 0x000000090000780c */ /* 0x000fe20000f44270 */
[----:B------:R-:W-:Y:S02]  /*4620*/  BSSY B0, `(.L_x_39) ;  /* 0x0000007000007945 */ /* 0x000fe40003800000 */
[----:B------:R-:W-:-:S04]  /*4630*/  FMUL R16, R16, UR16 ;  /* 0x0000001010107c20 */ /* 0x000fc80008400000 */
[----:B---3--:R-:W-:-:S05]  /*4640*/  FFMA R16, R18, UR13, R16 ;  /* 0x0000000d12107c23 */ /* 0x008fca0008000010 */
[----:B------:R-:W-:-:S05]  /*4650*/  F2FP.BF16.F32.PACK_AB R16, RZ, R16 ;  /* 0x00000010ff10723e */ /* 0x000fca00000010ff */
[----:B------:R2:W-:Y:S01]  /*4660*/  @P3 STG.E.U16 desc[UR14][R4.64+0x10], R16 ;  /* 0x0000101004003986 */ /* 0x0005e2000c10150e */
[----:B------:R-:W-:Y:S05]  /*4670*/  @!P2 BRA `(.L_x_40) ;  /* 0x000000000004a947 */ /* 0x000fea0003800000 */
[----:B------:R3:W5:Y:S02]  /*4680*/  LDG.E.LTC128B.U16 R15, desc[UR14][R6.64+0x12] ;  /* 0x0000120e060f7981 */ /* 0x000764000c1e1520 */
.L_x_40:
[----:B------:R-:W-:Y:S05]  /*4690*/  BSYNC B0 ;  /* 0x0000000000007941 */ /* 0x000fea0003800000 */
.L_x_39:
[----:B------:R-:W4:Y:S01]  /*46a0*/  LDL.LU R18, [R1+0x1c] ;  /* 0x00001c0001127983 */ /* 0x000f220000300800 */
[----:B--2--5:R-:W-:Y:S01]  /*46b0*/  IMAD.U32 R16, R15, 0x10000, RZ ;  /* 0x000100000f107824 */ /* 0x024fe200078e00ff */
        /* <DEDUP_REMOVED lines=8> */
.L_x_42:
[----:B------:R-:W-:Y:S05]  /*4740*/  BSYNC B0 ;  /* 0x0000000000007941 */ /* 0x000fea0003800000 */
.L_x_41:
        /* <DEDUP_REMOVED lines=10> */
.L_x_44:
[----:B------:R-:W-:Y:S05]  /*47f0*/  BSYNC B0 ;  /* 0x0000000000007941 */ /* 0x000fea0003800000 */
.L_x_43:
        /* <DEDUP_REMOVED lines=10> */
.L_x_46:
[----:B------:R-:W-:Y:S05]  /*48a0*/  BSYNC B0 ;  /* 0x0000000000007941 */ /* 0x000fea0003800000 */
.L_x_45:
        /* <DEDUP_REMOVED lines=10> */
.L_x_48:
[----:B------:R-:W-:Y:S05]  /*4950*/  BSYNC B0 ;  /* 0x0000000000007941 */ /* 0x000fea0003800000 */
.L_x_47:
        /* <DEDUP_REMOVED lines=10> */
.L_x_50:
[----:B------:R-:W-:Y:S05]  /*4a00*/  BSYNC B0 ;  /* 0x0000000000007941 */ /* 0x000fea0003800000 */
.L_x_49:
[----:B------:R-:W3:Y:S01]  /*4a10*/  LDL.LU R18, [R1+0x30] ;  /* 0x0000300001127983 */ /* 0x000ee20000300800 */
[----:B--2--5:R-:W-:Y:S01]  /*4a20*/  SHF.L.U32 R16, R15, 0x10, RZ ;  /* 0x000000100f107819 */ /* 0x024fe200000006ff */
[----:B------:R-:W-:Y:S01]  /*4a30*/  BSSY B0, `(.L_x_51) ;  /* 0x0000008000007945 */ /* 0x000fe20003800000 */
[----:B------:R-:W-:-:S03]  /*4a40*/  ISETP.GT.AND P2, PT, R0, 0x19, P0 ;  /* 0x000000190000780c */ /* 0x000fc60000744270 */
[----:B------:R-:W-:-:S04]  /*4a50*/  FMUL R16, R16, UR16 ;  /* 0x0000001010107c20 */ /* 0x000fc80008400000 */
[----:B---3--:R-:W-:-:S05]  /*4a60*/  FFMA R16, R18, UR13, R16 ;  /* 0x0000000d12107c23 */ /* 0x008fca0008000010 */
[----:B------:R-:W-:-:S05]  /*4a70*/  F2FP.BF16.F32.PACK_AB R16, RZ, R16 ;  /* 0x00000010ff10723e */ /* 0x000fca00000010ff */
[----:B------:R2:W-:Y:S01]  /*4a80*/  @P3 STG.E.U16 desc[UR14][R2.64+0x30], R16 ;  /* 0x0000301002003986 */ /* 0x0005e2000c10150e */
[----:B------:R-:W-:Y:S05]  /*4a90*/  @!P2 BRA `(.L_x_52) ;  /* 0x000000000004a947 */ /* 0x000fea0003800000 */
[----:B------:R3:W5:Y:S02]  /*4aa0*/  LDG.E.LTC128B.U16 R15, desc[UR14][R8.64+0x32] ;  /* 0x0000320e080f7981 */ /* 0x000764000c1e1520 */
.L_x_52:
[----:B------:R-:W-:Y:S05]  /*4ab0*/  BSYNC B0 ;  /* 0x0000000000007941 */ /* 0x000fea0003800000 */
.L_x_51:
        /* <DEDUP_REMOVED lines=10> */
.L_x_54:
[----:B------:R-:W-:Y:S05]  /*4b60*/  BSYNC B0 ;  /* 0x0000000000007941 */ /* 0x000fea0003800000 */
.L_x_53:
        /* <DEDUP_REMOVED lines=10> */
.L_x_56:
[----:B------:R-:W-:Y:S05]  /*4c10*/  BSYNC B0 ;  /* 0x0000000000007941 */ /* 0x000fea0003800000 */
.L_x_55:
        /* <DEDUP_REMOVED lines=10> */
.L_x_58:
[----:B------:R-:W-:Y:S05]  /*4cc0*/  BSYNC B0 ;  /* 0x0000000000007941 */ /* 0x000fea0003800000 */
.L_x_57:
        /* <DEDUP_REMOVED lines=10> */
.L_x_60:
[----:B------:R-:W-:Y:S05]  /*4d70*/  BSYNC B0 ;  /* 0x0000000000007941 */ /* 0x000fea0003800000 */
.L_x_59:
        /* <DEDUP_REMOVED lines=10> */
.L_x_62:
[----:B------:R-:W-:Y:S05]  /*4e20*/  BSYNC B0 ;  /* 0x0000000000007941 */ /* 0x000fea0003800000 */
.L_x_61:
        /* <DEDUP_REMOVED lines=10> */
.L_x_64:
[----:B------:R-:W-:Y:S05]  /*4ed0*/  BSYNC B0 ;  /* 0x0000000000007941 */ /* 0x000fea0003800000 */
.L_x_63:
        /* <DEDUP_REMOVED lines=10> */
.L_x_66:
[----:B------:R-:W-:Y:S05]  /*4f80*/  BSYNC B0 ;  /* 0x0000000000007941 */ /* 0x000fea0003800000 */
.L_x_65:
        /* <DEDUP_REMOVED lines=10> */
.L_x_68:
[----:B------:R-:W-:Y:S05]  /*5030*/  BSYNC B0 ;  /* 0x0000000000007941 */ /* 0x000fea0003800000 */
.L_x_67:
        /* <DEDUP_REMOVED lines=10> */
.L_x_70:
[----:B------:R-:W-:Y:S05]  /*50e0*/  BSYNC B0 ;  /* 0x0000000000007941 */ /* 0x000fea0003800000 */
.L_x_69:
        /* <DEDUP_REMOVED lines=10> */
.L_x_72:
[----:B------:R-:W-:Y:S05]  /*5190*/  BSYNC B0 ;  /* 0x0000000000007941 */ /* 0x000fea0003800000 */
.L_x_71:
        /* <DEDUP_REMOVED lines=10> */
.L_x_74:
[----:B------:R-:W-:Y:S05]  /*5240*/  BSYNC B0 ;  /* 0x0000000000007941 */ /* 0x000fea0003800000 */
.L_x_73:
        /* <DEDUP_REMOVED lines=10> */
.L_x_76:
[----:B------:R-:W-:Y:S05]  /*52f0*/  BSYNC B0 ;  /* 0x0000000000007941 */ /* 0x000fea0003800000 */
.L_x_75:
        /* <DEDUP_REMOVED lines=10> */
.L_x_78:
[----:B------:R-:W-:Y:S05]  /*53a0*/  BSYNC B0 ;  /* 0x0000000000007941 */ /* 0x000fea0003800000 */
.L_x_77:
        /* <DEDUP_REMOVED lines=10> */
.L_x_80:
[----:B------:R-:W-:Y:S05]  /*5450*/  BSYNC B0 ;  /* 0x0000000000007941 */ /* 0x000fea0003800000 */
.L_x_79:
        /* <DEDUP_REMOVED lines=10> */
.L_x_82:
[----:B------:R-:W-:Y:S05]  /*5500*/  BSYNC B0 ;  /* 0x0000000000007941 */ /* 0x000fea0003800000 */
.L_x_81:
        /* <DEDUP_REMOVED lines=10> */
.L_x_84:
[----:B------:R-:W-:Y:S05]  /*55b0*/  BSYNC B0 ;  /* 0x0000000000007941 */ /* 0x000fea0003800000 */
.L_x_83:
[----:B------:R-:W4:Y:S01]  /*55c0*/  LDL.LU R18, [R1+0x74] ;  /* 0x0000740001127983 */ /* 0x000f220000300800 */
[----:B--2--5:R-:W-:Y:S01]  /*55d0*/  SHF.L.U32 R16, R15, 0x10, RZ ;  /* 0x000000100f107819 */ /* 0x024fe200000006ff */
[----:B------:R-:W-:Y:S01]  /*55e0*/  BSSY B0, `(.L_x_85) ;  /* 0x0000008000007945 */ /* 0x000fe20003800000 */
[----:B------:R-:W-:-:S03]  /*55f0*/  ISETP.GT.AND P3, PT, R0, 0x38, P1 ;  /* 0x000000380000780c */ /* 0x000fc60000f64270 */
[----:B------:R-:W-:-:S04]  /*5600*/  FMUL R16, R16, UR16 ;  /* 0x0000001010107c20 */ /* 0x000fc80008400000 */
[----:B----4-:R-:W-:-:S05]  /*5610*/  FFMA R16, R18, UR13, R16 ;  /* 0x0000000d12107c23 */ /* 0x010fca0008000010 */
[----:B------:R-:W-:-:S05]  /*5620*/  F2FP.BF16.F32.PACK_AB R16, RZ, R16 ;  /* 0x00000010ff10723e */ /* 0x000fca00000010ff */
[----:B------:R2:W-:Y:S01]  /*5630*/  @P2 STG.E.U16 desc[UR14][R2.64+0x72], R16 ;  /* 0x0000721002002986 */ /* 0x0005e2000c10150e */
[----:B------:R-:W-:Y:S05]  /*5640*/  @!P3 BRA `(.L_x_86) ;  /* 0x000000000004b947 */ /* 0x000fea0003800000 */
[----:B------:R4:W5:Y:S02]  /*5650*/  LDG.E.LTC128B.U16 R15, desc[UR14][R6.64+0x70] ;  /* 0x0000700e060f7981 */ /* 0x000964000c1e1520 */
.L_x_86:
[----:B------:R-:W-:Y:S05]  /*5660*/  BSYNC B0 ;  /* 0x0000000000007941 */ /* 0x000fea0003800000 */
.L_x_85:
        /* <DEDUP_REMOVED lines=10> */
.L_x_88:
[----:B------:R-:W-:Y:S05]  /*5710*/  BSYNC B0 ;  /* 0x0000000000007941 */ /* 0x000fea0003800000 */
.L_x_87:
        /* <DEDUP_REMOVED lines=10> */
.L_x_90:
[----:B------:R-:W-:Y:S05]  /*57c0*/  BSYNC B0 ;  /* 0x0000000000007941 */ /* 0x000fea0003800000 */
.L_x_89:
        /* <DEDUP_REMOVED lines=10> */
.L_x_92:
[----:B------:R-:W-:Y:S05]  /*5870*/  BSYNC B0 ;  /* 0x0000000000007941 */ /* 0x000fea0003800000 */
.L_x_91:
        /* <DEDUP_REMOVED lines=10> */
.L_x_94:
[----:B------:R-:W-:Y:S05]  /*5920*/  BSYNC B0 ;  /* 0x0000000000007941 */ /* 0x000fea0003800000 */
.L_x_93:
        /* <DEDUP_REMOVED lines=10> */
.L_x_96:
[----:B------:R-:W-:Y:S05]  /*59d0*/  BSYNC B0 ;  /* 0x0000000000007941 */ /* 0x000fea0003800000 */
.L_x_95:
        /* <DEDUP_REMOVED lines=10> */
.L_x_98:
[----:B------:R-:W-:Y:S05]  /*5a80*/  BSYNC B0 ;  /* 0x0000000000007941 */ /* 0x000fea0003800000 */
.L_x_97:
        /* <DEDUP_REMOVED lines=10> */
.L_x_100:
[----:B------:R-:W-:Y:S05]  /*5b30*/  BSYNC B0 ;  /* 0x0000000000007941 */ /* 0x000fea0003800000 */
.L_x_99:
        /* <DEDUP_REMOVED lines=10> */
.L_x_102:
[----:B------:R-:W-:Y:S05]  /*5be0*/  BSYNC B0 ;  /* 0x0000000000007941 */ /* 0x000fea0003800000 */
.L_x_101:
        /* <DEDUP_REMOVED lines=10> */
.L_x_104:
[----:B------:R-:W-:Y:S05]  /*5c90*/  BSYNC B0 ;  /* 0x0000000000007941 */ /* 0x000fea0003800000 */
.L_x_103:
        /* <DEDUP_REMOVED lines=10> */
.L_x_106:
[----:B------:R-:W-:Y:S05]  /*5d40*/  BSYNC B0 ;  /* 0x0000000000007941 */ /* 0x000fea0003800000 */
.L_x_105:
        /* <DEDUP_REMOVED lines=10> */
.L_x_108:
[----:B------:R-:W-:Y:S05]  /*5df0*/  BSYNC B0 ;  /* 0x0000000000007941 */ /* 0x000fea0003800000 */
.L_x_107:
        /* <DEDUP_REMOVED lines=10> */
.L_x_110:
[----:B------:R-:W-:Y:S05]  /*5ea0*/  BSYNC B0 ;  /* 0x0000000000007941 */ /* 0x000fea0003800000 */
.L_x_109:
        /* <DEDUP_REMOVED lines=10> */
.L_x_112:
[----:B------:R-:W-:Y:S05]  /*5f50*/  BSYNC B0 ;  /* 0x0000000000007941 */ /* 0x000fea0003800000 */
.L_x_111:
        /* <DEDUP_REMOVED lines=10> */
.L_x_114:
[----:B------:R-:W-:Y:S05]  /*6000*/  BSYNC B0 ;  /* 0x0000000000007941 */ /* 0x000fea0003800000 */
.L_x_113:
        /* <DEDUP_REMOVED lines=10> */
.L_x_116:
[----:B------:R-:W-:Y:S05]  /*60b0*/  BSYNC B0 ;  /* 0x0000000000007941 */ /* 0x000fea0003800000 */
.L_x_115:
        /* <DEDUP_REMOVED lines=10> */
.L_x_118:
[----:B------:R-:W-:Y:S05]  /*6160*/  BSYNC B0 ;  /* 0x0000000000007941 */ /* 0x000fea0003800000 */
.L_x_117:
        /* <DEDUP_REMOVED lines=10> */
.L_x_120:
[----:B------:R-:W-:Y:S05]  /*6210*/  BSYNC B0 ;  /* 0x0000000000007941 */ /* 0x000fea0003800000 */
.L_x_119:
        /* <DEDUP_REMOVED lines=10> */
.L_x_122:
[----:B------:R-:W-:Y:S05]  /*62c0*/  BSYNC B0 ;  /* 0x0000000000007941 */ /* 0x000fea0003800000 */
.L_x_121:
        /* <DEDUP_REMOVED lines=10> */
.L_x_124:
[----:B------:R-:W-:Y:S05]  /*6370*/  BSYNC B0 ;  /* 0x0000000000007941 */ /* 0x000fea0003800000 */
.L_x_123:
        /* <DEDUP_REMOVED lines=10> */
.L_x_126:
[----:B------:R-:W-:Y:S05]  /*6420*/  BSYNC B0 ;  /* 0x0000000000007941 */ /* 0x000fea0003800000 */
.L_x_125:
        /* <DEDUP_REMOVED lines=10> */
.L_x_128:
[----:B------:R-:W-:Y:S05]  /*64d0*/  BSYNC B0 ;  /* 0x0000000000007941 */ /* 0x000fea0003800000 */
.L_x_127:
        /* <DEDUP_REMOVED lines=10> */
.L_x_130:
[----:B------:R-:W-:Y:S05]  /*6580*/  BSYNC B0 ;  /* 0x0000000000007941 */ /* 0x000fea0003800000 */
.L_x_129:
        /* <DEDUP_REMOVED lines=10> */
.L_x_132:
[----:B------:R-:W-:Y:S05]  /*6630*/  BSYNC B0 ;  /* 0x0000000000007941 */ /* 0x000fea0003800000 */
.L_x_131:
        /* <DEDUP_REMOVED lines=10> */
.L_x_134:
[----:B------:R-:W-:Y:S05]  /*66e0*/  BSYNC B0 ;  /* 0x0000000000007941 */ /* 0x000fea0003800000 */
.L_x_133:
        /* <DEDUP_REMOVED lines=10> */
.L_x_136:
[----:B------:R-:W-:Y:S05]  /*6790*/  BSYNC B0 ;  /* 0x0000000000007941 */ /* 0x000fea0003800000 */
.L_x_135:
        /* <DEDUP_REMOVED lines=10> */
.L_x_138:
[----:B------:R-:W-:Y:S05]  /*6840*/  BSYNC B0 ;  /* 0x0000000000007941 */ /* 0x000fea0003800000 */
.L_x_137:
        /* <DEDUP_REMOVED lines=10> */
.L_x_140:
[----:B------:R-:W-:Y:S05]  /*68f0*/  BSYNC B0 ;  /* 0x0000000000007941 */ /* 0x000fea0003800000 */
.L_x_139:
        /* <DEDUP_REMOVED lines=10> */
.L_x_142:
[----:B------:R-:W-:Y:S05]  /*69a0*/  BSYNC B0 ;  /* 0x0000000000007941 */ /* 0x000fea0003800000 */
.L_x_141:
        /* <DEDUP_REMOVED lines=10> */
.L_x_144:
[----:B------:R-:W-:Y:S05]  /*6a50*/  BSYNC B0 ;  /* 0x0000000000007941 */ /* 0x000fea0003800000 */
.L_x_143:
        /* <DEDUP_REMOVED lines=10> */
.L_x_146:
[----:B------:R-:W-:Y:S05]  /*6b00*/  BSYNC B0 ;  /* 0x0000000000007941 */ /* 0x000fea0003800000 */
.L_x_145:
        /* <DEDUP_REMOVED lines=10> */
.L_x_148:
[----:B------:R-:W-:Y:S05]  /*6bb0*/  BSYNC B0 ;  /* 0x0000000000007941 */ /* 0x000fea0003800000 */
.L_x_147:
[----:B-1-34-:R-:W3:Y:S01]  /*6bc0*/  LDL.LU R9, [R1+0xf4] ;  /* 0x0000f40001097983 */ /* 0x01aee20000300800 */
[----:B-----5:R-:W-:Y:S01]  /*6bd0*/  IMAD.U32 R8, R15, 0x10000, RZ ;  /* 0x000100000f087824 */ /* 0x020fe200078e00ff */
        /* <DEDUP_REMOVED lines=8> */
.L_x_150:
[----:B------:R-:W-:Y:S05]  /*6c60*/  BSYNC B0 ;  /* 0x0000000000007941 */ /* 0x000fea0003800000 */
.L_x_149:
[----:B------:R-:W4:Y:S01]  /*6c70*/  LDL.LU R9, [R1+0xf8] ;  /* 0x0000f80001097983 */ /* 0x000f220000300800 */
[----:B-1---5:R-:W-:Y:S01]  /*6c80*/  IMAD.U32 R8, R15, 0x10000, RZ ;  /* 0x000100000f087824 */ /* 0x022fe200078e00ff */
[----:B------:R-:W-:Y:S01]  /*6c90*/  ISETP.GT.AND P1, PT, R0, 0x79, P1 ;  /* 0x000000790000780c */ /* 0x000fe20000f24270 */
[----:B------:R-:W-:Y:S01]  /*6ca0*/  BSSY B0, `(.L_x_151) ;  /* 0x0000008000007945 */ /* 0x000fe20003800000 */
[----:B------:R-:W-:Y:S01]  /*6cb0*/  IADD3 R18, P0, R12, 0x40, RZ ;  /* 0x000000400c127810 */ /* 0x000fe20007f1e0ff */
[----:B------:R-:W-:-:S04]  /*6cc0*/  FMUL R8, R8, UR16 ;  /* 0x0000001008087c20 */ /* 0x000fc80008400000 */
[----:B----4-:R-:W-:-:S05]  /*6cd0*/  FFMA R8, R9, UR13, R8 ;  /* 0x0000000d09087c23 */ /* 0x010fca0008000008 */
[----:B------:R-:W-:-:S05]  /*6ce0*/  F2FP.BF16.F32.PACK_AB R8, RZ, R8 ;  /* 0x00000008ff08723e */ /* 0x000fca00000010ff */
[----:B------:R1:W-:Y:S01]  /*6cf0*/  @P2 STG.E.U16 desc[UR14][R4.64+0xf0], R8 ;  /* 0x0000f00804002986 */ /* 0x0003e2000c10150e */
[----:B------:R-:W-:Y:S05]  /*6d00*/  @!P1 BRA `(.L_x_152) ;  /* 0x0000000000049947 */ /* 0x000fea0003800000 */
[----:B------:R4:W5:Y:S02]  /*6d10*/  LDG.E.LTC128B.U16 R15, desc[UR14][R6.64+0xf2] ;  /* 0x0000f20e060f7981 */ /* 0x000964000c1e1520 */
.L_x_152:
[----:B------:R-:W-:Y:S05]  /*6d20*/  BSYNC B0 ;  /* 0x0000000000007941 */ /* 0x000fea0003800000 */
.L_x_151:
[----:B-1----:R-:W2:Y:S01]  /*6d30*/  LDL.LU R8, [R1+0xfc] ;  /* 0x0000fc0001087983 */ /* 0x002ea20000300800 */
[----:B0--345:R-:W-:Y:S01]  /*6d40*/  SHF.L.U32 R6, R15, 0x10, RZ ;  /* 0x000000100f067819 */ /* 0x039fe200000006ff */
[----:B------:R-:W-:Y:S01]  /*6d50*/  IMAD.X R7, RZ, RZ, R13, P0 ;  /* 0x000000ffff077224 */ /* 0x000fe200000e060d */
[----:B------:R-:W-:-:S03]  /*6d60*/  ISETP.GT.AND P0, PT, R14, 0x40, PT ;  /* 0x000000400e00780c */ /* 0x000fc60003f04270 */
[----:B------:R-:W-:Y:S01]  /*6d70*/  FMUL R6, R6, UR16 ;  /* 0x0000001006067c20 */ /* 0x000fe20008400000 */
[----:B------:R-:W-:Y:S01]  /*6d80*/  IMAD R7, R7, UR20, RZ ;  /* 0x0000001407077c24 */ /* 0x000fe2000f8e02ff */
[----:B------:R-:W-:-:S03]  /*6d90*/  ISETP.GT.AND P3, PT, R0, RZ, P0 ;  /* 0x000000ff0000720c */ /* 0x000fc60000764270 */
[----:B------:R-:W-:Y:S02]  /*6da0*/  IMAD R19, R18, UR21, R7 ;  /* 0x0000001512137c24 */ /* 0x000fe4000f8e0207 */
[----:B--2---:R-:W-:Y:S01]  /*6db0*/  FFMA R6, R8, UR13, R6 ;  /* 0x0000000d08067c23 */ /* 0x004fe20008000006 */
[----:B------:R-:W-:-:S04]  /*6dc0*/  IMAD.WIDE.U32 R8, R18, UR20, R10 ;  /* 0x0000001412087c25 */ /* 0x000fc8000f8e000a */
[----:B------:R-:W-:Y:S01]  /*6dd0*/  F2FP.BF16.F32.PACK_AB R16, RZ, R6 ;  /* 0x00000006ff10723e */ /* 0x000fe200000010ff */
[----:B------:R-:W-:Y:S01]  /*6de0*/  IMAD.IADD R7, R9, 0x1, R19 ;  /* 0x0000000109077824 */ /* 0x000fe200078e0213 */
[----:B------:R-:W-:-:S03]  /*6df0*/  LEA R6, P2, R8, UR22, 0x1 ;  /* 0x0000001608067c11 */ /* 0x000fc6000f8408ff */
[----:B------:R0:W-:Y:S01]  /*6e00*/  @P1 STG.E.U16 desc[UR14][R4.64+0xf2], R16 ;  /* 0x0000f21004001986 */ /* 0x0001e2000c10150e */
[----:B------:R-:W-:-:S05]  /*6e10*/  LEA.HI.X R7, R8, UR23, R7, 0x1, P2 ;  /* 0x0000001708077c11 */ /* 0x000fca00090f0c07 */
[----:B------:R-:W2:Y:S01]  /*6e20*/  @P3 LDG.E.LTC128B.U16 R15, desc[UR14][R6.64] ;  /* 0x0000000e060f3981 */ /* 0x000ea2000c1e1520 */
[----:B------:R-:W-:Y:S01]  /*6e30*/  USHF.L.U32 UR6, UR18, 0x6, URZ ;  /* 0x0000000612067899 */ /* 0x000fe2000800063f */
[----:B------:R-:W-:Y:S01]  /*6e40*/  ISETP.GT.AND P2, PT, R0, 0x1, P0 ;  /* 0x000000010000780c */ /* 0x000fe20000744270 */
[----:B------:R-:W-:Y:S01]  /*6e50*/  USHF.L.U64.HI UR4, UR18, 0x6, UR19 ;  /* 0x0000000612047899 */ /* 0x000fe20008010213 */
[----:B------:R-:W-:Y:S01]  /*6e60*/  BSSY B0, `(.L_x_153) ;  /* 0x000000c000007945 */ /* 0x000fe20003800000 */
[----:B------:R-:W-:Y:S02]  /*6e70*/  USHF.L.U32 UR7, UR6, 0x1, URZ ;  /* 0x0000000106077899 */ /* 0x000fe4000800063f */
[----:B------:R-:W-:Y:S01]  /*6e80*/  USHF.L.U64.HI UR4, UR6, 0x1, UR4 ;  /* 0x0000000106047899 */ /* 0x000fe20008010204 */
[----:B--2---:R-:W-:-:S04]  /*6e90*/  IMAD.U32 R8, R15, 0x10000, RZ ;  /* 0x000100000f087824 */ /* 0x004fc800078e00ff */
[----:B------:R-:W-:Y:S01]  /*6ea0*/  FMUL R9, R8, UR16 ;  /* 0x0000001008097c20 */ /* 0x000fe20008400000 */
[----:B------:R-:W-:-:S03]  /*6eb0*/  IADD3 R8, P1, R2, UR7, RZ ;  /* 0x0000000702087c10 */ /* 0x000fc6000ff3e0ff */
[----:B------:R-:W-:-:S05]  /*6ec0*/  FFMA R9, R152, UR13, R9 ;  /* 0x0000000d98097c23 */ /* 0x000fca0008000009 */
[----:B0-----:R-:W-:Y:S02]  /*6ed0*/  F2FP.BF16.F32.PACK_AB R5, RZ, R9 ;  /* 0x00000009ff05723e */ /* 0x001fe400000010ff */
[----:B------:R-:W-:-:S05]  /*6ee0*/  IADD3.X R9, R3, UR4, RZ, P1, !PT ;  /* 0x0000000403097c10 */ /* 0x000fca0008ffe4ff */
[----:B------:R0:W-:Y:S01]  /*6ef0*/  @P3 STG.E.U16 desc[UR14][R8.64], R5 ;  /* 0x0000000508003986 */ /* 0x0001e2000c10150e */
[----:B------:R-:W-:Y:S05]  /*6f00*/  @!P2 BRA `(.L_x_154) ;  /* 0x000000000004a947 */ /* 0x000fea0003800000 */
[----:B------:R1:W5:Y:S02]  /*6f10*/  LDG.E.LTC128B.U16 R15, desc[UR14][R6.64+0x2] ;  /* 0x0000020e060f7981 */ /* 0x000364000c1e1520 */
.L_x_154:
[----:B------:R-:W-:Y:S05]  /*6f20*/  BSYNC B0 ;  /* 0x0000000000007941 */ /* 0x000fea0003800000 */
.L_x_153:
[----:B-----5:R-:W-:Y:S01]  /*6f30*/  IMAD.U32 R16, R15, 0x10000, RZ ;  /* 0x000100000f107824 */ /* 0x020fe200078e00ff */
[----:B------:R-:W-:Y:S01]  /*6f40*/  ISETP.GT.AND P1, PT, R14, 0x48, PT ;  /* 0x000000480e00780c */ /* 0x000fe20003f24270 */
[----:B0-----:R-:W-:Y:S01]  /*6f50*/  IMAD.WIDE.U32 R4, R18, R17, UR10 ;  /* 0x0000000a12047e25 */ /* 0x001fe2000f8e0011 */
[----:B------:R-:W-:Y:S03]  /*6f60*/  BSSY B0, `(.L_x_155) ;  /* 0x000000c000007945 */ /* 0x000fe60003800000 */
[----:B------:R-:W-:Y:S01]  /*6f70*/  FMUL R16, R16, UR16 ;  /* 0x0000001010107c20 */ /* 0x000fe20008400000 */
[----:B------:R-:W-:-:S03]  /*6f80*/  IADD3 R18, P3, R10, R4, RZ ;  /* 0x000000040a127210 */ /* 0x000fc60007f7e0ff */
[----:B------:R-:W-:Y:S01]  /*6f90*/  FFMA R16, R153, UR13, R16 ;  /* 0x0000000d99107c23 */ /* 0x000fe20008000010 */
[----:B------:R-:W-:-:S04]  /*6fa0*/  IADD3.X R5, R11, R19, R5, P3, !PT ;  /* 0x000000130b057210 */ /* 0x000fc80001ffe405 */
[----:B------:R-:W-:Y:S02]  /*6fb0*/  F2FP.BF16.F32.PACK_AB R16, RZ, R16 ;  /* 0x00000010ff10723e */ /* 0x000fe400000010ff */
[----:B------:R-:W-:Y:S02]  /*6fc0*/  ISETP.GT.AND P3, PT, R0, RZ, P1 ;  /* 0x000000ff0000720c */ /* 0x000fe40000f64270 */
[C---:B------:R-:W-:Y:S01]  /*6fd0*/  LEA R4, P4, R18.reuse, UR22, 0x1 ;  /* 0x0000001612047c11 */ /* 0x040fe2000f8808ff */
[----:B------:R0:W-:Y:S03]  /*6fe0*/  @P2 STG.E.U16 desc[UR14][R8.64+0x2], R16 ;  /* 0x0000021008002986 */ /* 0x0001e6000c10150e */
[----:B------:R-:W-:-:S07]  /*6ff0*/  LEA.HI.X R5, R18, UR23, R5, 0x1, P4 ;  /* 0x0000001712057c11 */ /* 0x000fce000a0f0c05 */
[----:B------:R-:W-:Y:S05]  /*7000*/  @!P3 BRA `(.L_x_156) ;  /* 0x000000000004b947 */ /* 0x000fea0003800000 */
[----:B------:R2:W5:Y:S02]  /*7010*/  LDG.E.LTC128B.U16 R15, desc[UR14][R4.64] ;  /* 0x0000000e040f7981 */ /* 0x000564000c1e1520 */
.L_x_156:
[----:B------:R-:W-:Y:S05]  /*7020*/  BSYNC B0 ;  /* 0x0000000000007941 */ /* 0x000fea0003800000 */
.L_x_155:
[----:B0----5:R-:W-:Y:S01]  /*7030*/  IMAD.U32 R16, R15, 0x10000, RZ ;  /* 0x000100000f107824 */ /* 0x021fe200078e00ff */
[----:B------:R-:W-:Y:S01]  /*7040*/  IADD3 R18, P4, R8, UR8, RZ ;  /* 0x0000000808127c10 */ /* 0x000fe2000ff9e0ff */
[----:B------:R-:W-:Y:S01]  /*7050*/  BSSY B0, `(.L_x_157) ;  /* 0x0000009000007945 */ /* 0x000fe20003800000 */
[----:B------:R-:W-:Y:S01]  /*7060*/  ISETP.GT.AND P2, PT, R0, 0x1, P1 ;  /* 0x000000010000780c */ /* 0x000fe20000f44270 */
[----:B------:R-:W-:-:S04]  /*7070*/  FMUL R19, R16, UR16 ;  /* 0x0000001010137c20 */ /* 0x000fc80008400000 */
[----:B------:R-:W-:-:S05]  /*7080*/  FFMA R19, R154, UR13, R19 ;  /* 0x0000000d9a137c23 */ /* 0x000fca0008000013 */
[----:B------:R-:W-:Y:S02]  /*7090*/  F2FP.BF16.F32.PACK_AB R16, RZ, R19 ;  /* 0x00000013ff10723e */ /* 0x000fe400000010ff */
[----:B------:R-:W-:-:S05]  /*70a0*/  IADD3.X R19, R9, UR5, RZ, P4, !PT ;  /* 0x0000000509137c10 */ /* 0x000fca000a7fe4ff */
[----:B------:R0:W-:Y:S01]  /*70b0*/  @P3 STG.E.U16 desc[UR14][R18.64], R16 ;  /* 0x0000001012003986 */ /* 0x0001e2000c10150e */
[----:B------:R-:W-:Y:S05]  /*70c0*/  @!P2 BRA `(.L_x_158) ;  /* 0x000000000004a947 */ /* 0x000fea0003800000 */
[----:B------:R3:W5:Y:S02]  /*70d0*/  LDG.E.LTC128B.U16 R15, desc[UR14][R4.64+0x2] ;  /* 0x0000020e040f7981 */ /* 0x000764000c1e1520 */
.L_x_158:
[----:B------:R-:W-:Y:S05]  /*70e0*/  BSYNC B0 ;  /* 0x0000000000007941 */ /* 0x000fea0003800000 */
.L_x_157:
[----:B0----5:R-:W-:Y:S01]  /*70f0*/  IMAD.U32 R16, R15, 0x10000, RZ ;  /* 0x000100000f107824 */ /* 0x021fe200078e00ff */
[----:B------:R-:W-:Y:S01]  /*7100*/  ISETP.GT.AND P3, PT, R0, 0x8, P0 ;  /* 0x000000080000780c */ /* 0x000fe20000764270 */
[----:B------:R-:W-:Y:S02]  /*7110*/  BSSY B0, `(.L_x_159) ;  /* 0x0000007000007945 */ /* 0x000fe40003800000 */
[----:B------:R-:W-:-:S04]  /*7120*/  FMUL R16, R16, UR16 ;  /* 0x0000001010107c20 */ /* 0x000fc80008400000 */
[----:B------:R-:W-:-:S05]  /*7130*/  FFMA R16, R155, UR13, R16 ;  /* 0x0000000d9b107c23 */ /* 0x000fca0008000010 */
[----:B------:R-:W-:-:S05]  /*7140*/  F2FP.BF16.F32.PACK_AB R16, RZ, R16 ;  /* 0x00000010ff10723e */ /* 0x000fca00000010ff */
[----:B------:R0:W-:Y:S01]  /*7150*/  @P2 STG.E.U16 desc[UR14][R18.64+0x2], R16 ;  /* 0x0000021012002986 */ /* 0x0001e2000c10150e */
[----:B------:R-:W-:Y:S05]  /*7160*/  @!P3 BRA `(.L_x_160) ;  /* 0x000000000004b947 */ /* 0x000fea0003800000 */
[----:B------:R4:W5:Y:S02]  /*7170*/  LDG.E.LTC128B.U16 R15, desc[UR14][R6.64+0x10] ;  /* 0x0000100e060f7981 */ /* 0x000964000c1e1520 */
.L_x_160:
[----:B------:R-:W-:Y:S05]  /*7180*/  BSYNC B0 ;  /* 0x0000000000007941 */ /* 0x000fea0003800000 */
.L_x_159:
        /* <DEDUP_REMOVED lines=9> */
.L_x_162:
[----:B------:R-:W-:Y:S05]  /*7220*/  BSYNC B0 ;  /* 0x0000000000007941 */ /* 0x000fea0003800000 */
.L_x_161:
[----:B-----5:R-:W-:Y:S01]  /*7230*/  IMAD.U32 R16, R15, 0x10000, RZ ;  /* 0x000100000f107824 */ /* 0x020fe200078e00ff */
        /* <DEDUP_REMOVED lines=8> */
.L_x_164:
[----:B------:R-:W-:Y:S05]  /*72c0*/  BSYNC B0 ;  /* 0x0000000000007941 */ /* 0x000fea0003800000 */
.L_x_163:
[----:B0----5:R-:W-:Y:S01]  /*72d0*/  IMAD.U32 R16, R15, 0x10000, RZ ;  /* 0x000100000f107824 */ /* 0x021fe200078e00ff */
[----:B------:R-:W-:Y:S01]  /*72e0*/  ISETP.GT.AND P2, PT, R0, 0x9, P1 ;  /* 0x000000090000780c */ /* 0x000fe20000f44270 */
[----:B------:R-:W-:Y:S01]  /*72f0*/  IMAD.U32 R21, RZ, RZ, UR8 ;  /* 0x00000008ff157e24 */ /* 0x000fe2000f8e00ff */
[----:B------:R-:W-:Y:S01]  /*7300*/  BSSY B0, `(.L_x_165) ;  /* 0x000000a000007945 */ /* 0x000fe20003800000 */
[----:B------:R-:W-:Y:S01]  /*7310*/  FMUL R19, R16, UR16 ;  /* 0x0000001010137c20 */ /* 0x000fe20008400000 */
[----:B------:R-:W-:Y:S02]  /*7320*/  IMAD.U32 R23, RZ, RZ, UR5 ;  /* 0x00000005ff177e24 */ /* 0x000fe4000f8e00ff */
[----:B------:R-:W-:Y:S01]  /*7330*/  IADD3 R18, P4, P5, R21, UR7, R2 ;  /* 0x0000000715127c10 */ /* 0x000fe2000fd9e002 */
[----:B------:R-:W-:-:S05]  /*7340*/  FFMA R19, R158, UR13, R19 ;  /* 0x0000000d9e137c23 */ /* 0x000fca0008000013 */
[----:B------:R-:W-:Y:S02]  /*7350*/  F2FP.BF16.F32.PACK_AB R16, RZ, R19 ;  /* 0x00000013ff10723e */ /* 0x000fe400000010ff */
[----:B------:R-:W-:-:S05]  /*7360*/  IADD3.X R19, R23, UR4, R3, P4, P5 ;  /* 0x0000000417137c10 */ /* 0x000fca000a7ea403 */
[----:B------:R0:W-:Y:S01]  /*7370*/  @P3 STG.E.U16 desc[UR14][R18.64+0x10], R16 ;  /* 0x0000101012003986 */ /* 0x0001e2000c10150e */
[----:B------:R-:W-:Y:S05]  /*7380*/  @!P2 BRA `(.L_x_166) ;  /* 0x000000000004a947 */ /* 0x000fea0003800000 */
[----:B------:R0:W5:Y:S02]  /*7390*/  LDG.E.LTC128B.U16 R15, desc[UR14][R4.64+0x12] ;  /* 0x0000120e040f7981 */ /* 0x000164000c1e1520 */
.L_x_166:
[----:B------:R-:W-:Y:S05]  /*73a0*/  BSYNC B0 ;  /* 0x0000000000007941 */ /* 0x000fea0003800000 */
.L_x_165:
        /* <DEDUP_REMOVED lines=9> */
.L_x_168:
[----:B------:R-:W-:Y:S05]  /*7440*/  BSYNC B0 ;  /* 0x0000000000007941 */ /* 0x000fea0003800000 */
.L_x_167:
        /* <DEDUP_REMOVED lines=9> */
.L_x_170:
[----:B------:R-:W-:Y:S05]  /*74e0*/  BSYNC B0 ;  /* 0x0000000000007941 */ /* 0x000fea0003800000 */
.L_x_169:
        /* <DEDUP_REMOVED lines=9> */
.L_x_172:
[----:B------:R-:W-:Y:S05]  /*7580*/  BSYNC B0 ;  /* 0x0000000000007941 */ /* 0x000fea0003800000 */
.L_x_171:
        /* <DEDUP_REMOVED lines=9> */
.L_x_174:
[----:B------:R-:W-:Y:S05]  /*7620*/  BSYNC B0 ;  /* 0x0000000000007941 */ /* 0x000fea0003800000 */
.L_x_173:
        /* <DEDUP_REMOVED lines=9> */
.L_x_176:
[----:B------:R-:W-:Y:S05]  /*76c0*/  BSYNC B0 ;  /* 0x0000000000007941 */ /* 0x000fea0003800000 */
.L_x_175:
[----:B0----5:R-:W-:Y:S01]  /*76d0*/  SHF.L.U32 R16, R15, 0x10, RZ ;  /* 0x000000100f107819 */ /* 0x021fe200000006ff */
[----:B------:R-:W-:Y:S01]  /*76e0*/  BSSY B0, `(.L_x_177) ;  /* 0x0000008000007945 */ /* 0x000fe20003800000 */
[----:B------:R-:W-:-:S03]  /*76f0*/  ISETP.GT.AND P2, PT, R0, 0x19, P0 ;  /* 0x000000190000780c */ /* 0x000fc60000744270 */
[----:B------:R-:W-:-:S04]  /*7700*/  FMUL R21, R16, UR16 ;  /* 0x0000001010157c20 */ /* 0x000fc80008400000 */
[----:B------:R-:W-:-:S05]  /*7710*/  FFMA R21, R164, UR13, R21 ;  /* 0x0000000da4157c23 */ /* 0x000fca0008000015 */
[----:B------:R-:W-:-:S05]  /*7720*/  F2FP.BF16.F32.PACK_AB R21, RZ, R21 ;  /* 0x00000015ff15723e */ /* 0x000fca00000010ff */
[----:B------:R0:W-:Y:S01]  /*7730*/  @P3 STG.E.U16 desc[UR14][R8.64+0x30], R21 ;  /* 0x0000301508003986 */ /* 0x0001e2000c10150e */
[----:B------:R-:W-:Y:S05]  /*7740*/  @!P2 BRA `(.L_x_178) ;  /* 0x000000000004a947 */ /* 0x000fea0003800000 */
[----:B------:R0:W5:Y:S02]  /*7750*/  LDG.E.LTC128B.U16 R15, desc[UR14][R6.64+0x32] ;  /* 0x0000320e060f7981 */ /* 0x000164000c1e1520 */
.L_x_178:
[----:B------:R-:W-:Y:S05]  /*7760*/  BSYNC B0 ;  /* 0x0000000000007941 */ /* 0x000fea0003800000 */
.L_x_177:
        /* <DEDUP_REMOVED lines=9> */
.L_x_180:
[----:B------:R-:W-:Y:S05]  /*7800*/  BSYNC B0 ;  /* 0x0000000000007941 */ /* 0x000fea0003800000 */
.L_x_179:
        /* <DEDUP_REMOVED lines=9> */
.L_x_182:
[----:B------:R-:W-:Y:S05]  /*78a0*/  BSYNC B0 ;  /* 0x0000000000007941 */ /* 0x000fea0003800000 */
.L_x_181:
        /* <DEDUP_REMOVED lines=9> */
.L_x_184:
[----:B------:R-:W-:Y:S05]  /*7940*/  BSYNC B0 ;  /* 0x0000000000007941 */ /* 0x000fea0003800000 */
.L_x_183:
        /* <DEDUP_REMOVED lines=9> */
.L_x_186:
[----:B------:R-:W-:Y:S05]  /*79e0*/  BSYNC B0 ;  /* 0x0000000000007941 */ /* 0x000fea0003800000 */
.L_x_185:
        /* <DEDUP_REMOVED lines=9> */
.L_x_188:
[----:B------:R-:W-:Y:S05]  /*7a80*/  BSYNC B0 ;  /* 0x0000000000007941 */ /* 0x000fea0003800000 */
.L_x_187:
        /* <DEDUP_REMOVED lines=9> */
.L_x_190:
[----:B------:R-:W-:Y:S05]  /*7b20*/  BSYNC B0 ;  /* 0x0000000000007941 */ /* 0x000fea0003800000 */
.L_x_189:
        /* <DEDUP_REMOVED lines=9> */
.L_x_192:
[----:B------:R-:W-:Y:S05]  /*7bc0*/  BSYNC B0 ;  /* 0x0000000000007941 */ /* 0x000fea0003800000 */
.L_x_191:
        /* <DEDUP_REMOVED lines=9> */
.L_x_194:
[----:B------:R-:W-:Y:S05]  /*7c60*/  BSYNC B0 ;  /* 0x0000000000007941 */ /* 0x000fea0003800000 */
.L_x_193:
        /* <DEDUP_REMOVED lines=9> */
.L_x_196:
[----:B------:R-:W-:Y:S05]  /*7d00*/  BSYNC B0 ;  /* 0x0000000000007941 */ /* 0x000fea0003800000 */
.L_x_195:
        /* <DEDUP_REMOVED lines=9> */
.L_x_198:
[----:B------:R-:W-:Y:S05]  /*7da0*/  BSYNC B0 ;  /* 0x0000000000007941 */ /* 0x000fea0003800000 */
.L_x_197:
        /* <DEDUP_REMOVED lines=9> */
.L_x_200:
[----:B------:R-:W-:Y:S05]  /*7e40*/  BSYNC B0 ;  /* 0x0000000000007941 */ /* 0x000fea0003800000 */
.L_x_199:
        /* <DEDUP_REMOVED lines=9> */
.L_x_202:
[----:B------:R-:W-:Y:S05]  /*7ee0*/  BSYNC B0 ;  /* 0x0000000000007941 */ /* 0x000fea0003800000 */
.L_x_201:
        /* <DEDUP_REMOVED lines=9> */
.L_x_204:
[----:B------:R-:W-:Y:S05]  /*7f80*/  BSYNC B0 ;  /* 0x0000000000007941 */ /* 0x000fea0003800000 */
.L_x_203:
        /* <DEDUP_REMOVED lines=9> */
.L_x_206:
[----:B------:R-:W-:Y:S05]  /*8020*/  BSYNC B0 ;  /* 0x0000000000007941 */ /* 0x000fea0003800000 */
.L_x_205:
        /* <DEDUP_REMOVED lines=9> */
.L_x_208:
[----:B------:R-:W-:Y:S05]  /*80c0*/  BSYNC B0 ;  /* 0x0000000000007941 */ /* 0x000fea0003800000 */
.L_x_207:
        /* <DEDUP_REMOVED lines=9> */
.L_x_210:
[----:B------:R-:W-:Y:S05]  /*8160*/  BSYNC B0 ;  /* 0x0000000000007941 */ /* 0x000fea0003800000 */
.L_x_209:
[----:B-----5:R-:W-:Y:S01]  /*8170*/  SHF.L.U32 R16, R15, 0x10, RZ ;  /* 0x000000100f107819 */ /* 0x020fe200000006ff */
        /* <DEDUP_REMOVED lines=8> */
.L_x_212:
[----:B------:R-:W-:Y:S05]  /*8200*/  BSYNC B0 ;  /* 0x0000000000007941 */ /* 0x000fea0003800000 */
.L_x_211:
        /* <DEDUP_REMOVED lines=9> */
.L_x_214:
[----:B------:R-:W-:Y:S05]  /*82a0*/  BSYNC B0 ;  /* 0x0000000000007941 */ /* 0x000fea0003800000 */
.L_x_213:
        /* <DEDUP_REMOVED lines=9> */
.L_x_216:
[----:B------:R-:W-:Y:S05]  /*8340*/  BSYNC B0 ;  /* 0x0000000000007941 */ /* 0x000fea0003800000 */
.L_x_215:
        /* <DEDUP_REMOVED lines=9> */
.L_x_218:
[----:B------:R-:W-:Y:S05]  /*83e0*/  BSYNC B0 ;  /* 0x0000000000007941 */ /* 0x000fea0003800000 */
.L_x_217:
        /* <DEDUP_REMOVED lines=9> */
.L_x_220:
[----:B------:R-:W-:Y:S05]  /*8480*/  BSYNC B0 ;  /* 0x0000000000007941 */ /* 0x000fea0003800000 */
.L_x_219:
        /* <DEDUP_REMOVED lines=9> */
.L_x_222:
[----:B------:R-:W-:Y:S05]  /*8520*/  BSYNC B0 ;  /* 0x0000000000007941 */ /* 0x000fea0003800000 */
.L_x_221:
        /* <DEDUP_REMOVED lines=9> */
.L_x_224:
[----:B------:R-:W-:Y:S05]  /*85c0*/  BSYNC B0 ;  /* 0x0000000000007941 */ /* 0x000fea0003800000 */
.L_x_223:
        /* <DEDUP_REMOVED lines=9> */
.L_x_226:
[----:B------:R-:W-:Y:S05]  /*8660*/  BSYNC B0 ;  /* 0x0000000000007941 */ /* 0x000fea0003800000 */
.L_x_225:
        /* <DEDUP_REMOVED lines=9> */
.L_x_228:
[----:B------:R-:W-:Y:S05]  /*8700*/  BSYNC B0 ;  /* 0x0000000000007941 */ /* 0x000fea0003800000 */
.L_x_227:
        /* <DEDUP_REMOVED lines=9> */
.L_x_230:
[----:B------:R-:W-:Y:S05]  /*87a0*/  BSYNC B0 ;  /* 0x0000000000007941 */ /* 0x000fea0003800000 */
.L_x_229:
        /* <DEDUP_REMOVED lines=9> */
.L_x_232:
[----:B------:R-:W-:Y:S05]  /*8840*/  BSYNC B0 ;  /* 0x0000000000007941 */ /* 0x000fea0003800000 */
.L_x_231:
        /* <DEDUP_REMOVED lines=9> */
.L_x_234:
[----:B------:R-:W-:Y:S05]  /*88e0*/  BSYNC B0 ;  /* 0x0000000000007941 */ /* 0x000fea0003800000 */
.L_x_233:
        /* <DEDUP_REMOVED lines=9> */
.L_x_236:
[----:B------:R-:W-:Y:S05]  /*8980*/  BSYNC B0 ;  /* 0x0000000000007941 */ /* 0x000fea0003800000 */
.L_x_235:
        /* <DEDUP_REMOVED lines=9> */
.L_x_238:
[----:B------:R-:W-:Y:S05]  /*8a20*/  BSYNC B0 ;  /* 0x0000000000007941 */ /* 0x000fea0003800000 */
.L_x_237:
        /* <DEDUP_REMOVED lines=9> */
.L_x_240:
[----:B------:R-:W-:Y:S05]  /*8ac0*/  BSYNC B0 ;  /* 0x0000000000007941 */ /* 0x000fea0003800000 */
.L_x_239:
        /* <DEDUP_REMOVED lines=9> */
.L_x_242:
[----:B------:R-:W-:Y:S05]  /*8b60*/  BSYNC B0 ;  /* 0x0000000000007941 */ /* 0x000fea0003800000 */
.L_x_241:
        /* <DEDUP_REMOVED lines=9> */
.L_x_244:
[----:B------:R-:W-:Y:S05]  /*8c00*/  BSYNC B0 ;  /* 0x0000000000007941 */ /* 0x000fea0003800000 */
.L_x_243:
        /* <DEDUP_REMOVED lines=9> */
.L_x_246:
[----:B------:R-:W-:Y:S05]  /*8ca0*/  BSYNC B0 ;  /* 0x0000000000007941 */ /* 0x000fea0003800000 */
.L_x_245:
        /* <DEDUP_REMOVED lines=9> */
.L_x_248:
[----:B------:R-:W-:Y:S05]  /*8d40*/  BSYNC B0 ;  /* 0x0000000000007941 */ /* 0x000fea0003800000 */
.L_x_247:
        /* <DEDUP_REMOVED lines=9> */
.L_x_250:
[----:B------:R-:W-:Y:S05]  /*8de0*/  BSYNC B0 ;  /* 0x0000000000007941 */ /* 0x000fea0003800000 */
.L_x_249:
        /* <DEDUP_REMOVED lines=9> */
.L_x_252:
[----:B------:R-:W-:Y:S05]  /*8e80*/  BSYNC B0 ;  /* 0x0000000000007941 */ /* 0x000fea0003800000 */
.L_x_251:
        /* <DEDUP_REMOVED lines=9> */
.L_x_254:
[----:B------:R-:W-:Y:S05]  /*8f20*/  BSYNC B0 ;  /* 0x0000000000007941 */ /* 0x000fea0003800000 */
.L_x_253:
        /* <DEDUP_REMOVED lines=9> */
.L_x_256:
[----:B------:R-:W-:Y:S05]  /*8fc0*/  BSYNC B0 ;  /* 0x0000000000007941 */ /* 0x000fea0003800000 */
.L_x_255:
        /* <DEDUP_REMOVED lines=9> */
.L_x_258:
[----:B------:R-:W-:Y:S05]  /*9060*/  BSYNC B0 ;  /* 0x0000000000007941 */ /* 0x000fea0003800000 */
.L_x_257:
        /* <DEDUP_REMOVED lines=9> */
.L_x_260:
[----:B------:R-:W-:Y:S05]  /*9100*/  BSYNC B0 ;  /* 0x0000000000007941 */ /* 0x000fea0003800000 */
.L_x_259:
        /* <DEDUP_REMOVED lines=9> */
.L_x_262:
[----:B------:R-:W-:Y:S05]  /*91a0*/  BSYNC B0 ;  /* 0x0000000000007941 */ /* 0x000fea0003800000 */
.L_x_261:
        /* <DEDUP_REMOVED lines=9> */
.L_x_264:
[----:B------:R-:W-:Y:S05]  /*9240*/  BSYNC B0 ;  /* 0x0000000000007941 */ /* 0x000fea0003800000 */
.L_x_263:
        /* <DEDUP_REMOVED lines=9> */
.L_x_266:
[----:B------:R-:W-:Y:S05]  /*92e0*/  BSYNC B0 ;  /* 0x0000000000007941 */ /* 0x000fea0003800000 */
.L_x_265:
        /* <DEDUP_REMOVED lines=9> */
.L_x_268:
[----:B------:R-:W-:Y:S05]  /*9380*/  BSYNC B0 ;  /* 0x0000000000007941 */ /* 0x000fea0003800000 */
.L_x_267:
        /* <DEDUP_REMOVED lines=9> */
.L_x_270:
[----:B------:R-:W-:Y:S05]  /*9420*/  BSYNC B0 ;  /* 0x0000000000007941 */ /* 0x000fea0003800000 */
.L_x_269:
        /* <DEDUP_REMOVED lines=9> */
.L_x_272:
[----:B------:R-:W-:Y:S05]  /*94c0*/  BSYNC B0 ;  /* 0x0000000000007941 */ /* 0x000fea0003800000 */
.L_x_271:
        /* <DEDUP_REMOVED lines=9> */
.L_x_274:
[----:B------:R-:W-:Y:S05]  /*9560*/  BSYNC B0 ;  /* 0x0000000000007941 */ /* 0x000fea0003800000 */
.L_x_273:
[----:B01--45:R-:W-:Y:S01]  /*9570*/  IMAD.U32 R6, R15, 0x10000, RZ ;  /* 0x000100000f067824 */ /* 0x033fe200078e00ff */
        /* <DEDUP_REMOVED lines=8> */
.L_x_276:
[----:B------:R-:W-:Y:S05]  /*9600*/  BSYNC B0 ;  /* 0x0000000000007941 */ /* 0x000fea0003800000 */
.L_x_275:
[----:B0----5:R-:W-:Y:S01]  /*9610*/  IMAD.U32 R6, R15, 0x10000, RZ ;  /* 0x000100000f067824 */ /* 0x021fe200078e00ff */
[----:B------:R-:W-:Y:S01]  /*9620*/  ISETP.GT.AND P1, PT, R0, 0x79, P1 ;  /* 0x000000790000780c */ /* 0x000fe20000f24270 */
[----:B------:R-:W-:Y:S01]  /*9630*/  BSSY B0, `(.L_x_277) ;  /* 0x000000b000007945 */ /* 0x000fe20003800000 */
[----:B------:R-:W-:Y:S01]  /*9640*/  IADD3 R20, P0, R12, 0x80, RZ ;  /* 0x000000800c147810 */ /* 0x000fe20007f1e0ff */
[----:B------:R-:W-:Y:S01]  /*9650*/  FMUL R7, R6, UR16 ;  /* 0x0000001006077c20 */ /* 0x000fe20008400000 */
[----:B------:R-:W-:-:S03]  /*9660*/  @P2 MOV R6, R18 ;  /* 0x0000001200062202 */ /* 0x000fc60000000f00 */
[----:B------:R-:W-:-:S05]  /*9670*/  FFMA R7, R214, UR13, R7 ;  /* 0x0000000dd6077c23 */ /* 0x000fca0008000007 */
[----:B------:R-:W-:-:S04]  /*9680*/  F2FP.BF16.F32.PACK_AB R7, RZ, R7 ;  /* 0x00000007ff07723e */ /* 0x000fc800000010ff */
[----:B------:R-:W-:Y:S01]  /*9690*/  PRMT R8, R7, 0x7610, R8 ;  /* 0x0000761007087816 */ /* 0x000fe20000000008 */
[----:B------:R-:W-:-:S05]  /*96a0*/  @P2 IMAD.MOV.U32 R7, RZ, RZ, R19 ;  /* 0x000000ffff072224 */ /* 0x000fca00078e0013 */
[----:B------:R0:W-:Y:S01]  /*96b0*/  @P2 STG.E.U16 desc[UR14][R6.64+0xf0], R8 ;  /* 0x0000f00806002986 */ /* 0x0001e2000c10150e */
[----:B------:R-:W-:Y:S05]  /*96c0*/  @!P1 BRA `(.L_x_278) ;  /* 0x0000000000049947 */ /* 0x000fea0003800000 */
[----:B------:R4:W5:Y:S02]  /*96d0*/  LDG.E.LTC128B.U16 R15, desc[UR14][R4.64+0xf2] ;  /* 0x0000f20e040f7981 */ /* 0x000964000c1e1520 */
.L_x_278:
[----:B------:R-:W-:Y:S05]  /*96e0*/  BSYNC B0 ;  /* 0x0000000000007941 */ /* 0x000fea0003800000 */
.L_x_277:
[----:B-12345:R-:W-:Y:S02]  /*96f0*/  IMAD.U32 R4, R15, 0x10000, RZ ;  /* 0x000100000f047824 */ /* 0x03efe400078e00ff */
[----:B------:R-:W-:Y:S01]  /*9700*/  IMAD.X R5, RZ, RZ, R13, P0 ;  /* 0x000000ffff057224 */ /* 0x000fe200000e060d */
[----:B------:R-:W-:Y:S01]  /*9710*/  ISETP.GT.AND P0, PT, R14, 0x80, PT ;  /* 0x000000800e00780c */ /* 0x000fe20003f04270 */
[----:B------:R-:W-:Y:S01]  /*9720*/  FMUL R4, R4, UR16 ;  /* 0x0000001004047c20 */ /* 0x000fe20008400000 */
[----:B0-----:R-:W-:Y:S02]  /*9730*/  IMAD.WIDE.U32 R6, R20, UR20, R10 ;  /* 0x0000001414067c25 */ /* 0x001fe4000f8e000a */
[----:B------:R-:W-:Y:S02]  /*9740*/  ISETP.GT.AND P3, PT, R0, RZ, P0 ;  /* 0x000000ff0000720c */ /* 0x000fe40000764270 */
[----:B------:R-:W-:Y:S01]  /*9750*/  FFMA R4, R215, UR13, R4 ;  /* 0x0000000dd7047c23 */ /* 0x000fe20008000004 */
[----:B------:R-:W-:-:S04]  /*9760*/  IMAD R5, R5, UR20, RZ ;  /* 0x0000001405057c24 */ /* 0x000fc8000f8e02ff */
[----:B------:R-:W-:Y:S01]  /*9770*/  IMAD R21, R20, UR21, R5 ;  /* 0x0000001514157c24 */ /* 0x000fe2000f8e0205 */
[----:B------:R-:W-:Y:S02]  /*9780*/  F2FP.BF16.F32.PACK_AB R8, RZ, R4 ;  /* 0x00000004ff08723e */ /* 0x000fe400000010ff */
[----:B------:R-:W-:Y:S01]  /*9790*/  LEA R4, P2, R6, UR22, 0x1 ;  /* 0x0000001606047c11 */ /* 0x000fe2000f8408ff */
[----:B------:R-:W-:Y:S01]  /*97a0*/  IMAD.IADD R5, R7, 0x1, R21 ;  /* 0x0000000107057824 */ /* 0x000fe200078e0215 */
[----:B------:R-:W-:-:S04]  /*97b0*/  PRMT R9, R8, 0x7610, R9 ;  /* 0x0000761008097816 */ /* 0x000fc80000000009 */
[----:B------:R-:W-:Y:S01]  /*97c0*/  LEA.HI.X R5, R6, UR23, R5, 0x1, P2 ;  /* 0x0000001706057c11 */ /* 0x000fe200090f0c05 */
[----:B------:R0:W-:Y:S04]  /*97d0*/  @P1 STG.E.U16 desc[UR14][R18.64+0xf2], R9 ;  /* 0x0000f20912001986 */ /* 0x0001e8000c10150e */
[----:B------:R-:W2:Y:S01]  /*97e0*/  @P3 LDG.E.LTC128B.U16 R15, desc[UR14][R4.64] ;  /* 0x0000000e040f3981 */ /* 0x000ea2000c1e1520 */
[----:B------:R-:W-:Y:S01]  /*97f0*/  USHF.L.U32 UR4, UR18, 0x8, URZ ;  /* 0x0000000812047899 */ /* 0x000fe2000800063f */
[----:B------:R-:W-:Y:S01]  /*9800*/  ISETP.GT.AND P2, PT, R0, 0x1, P0 ;  /* 0x000000010000780c */ /* 0x000fe20000744270 */
[----:B------:R-:W-:Y:S01]  /*9810*/  USHF.L.U64.HI UR6, UR18, 0x8, UR19 ;  /* 0x0000000812067899 */ /* 0x000fe20008010213 */
[----:B------:R-:W-:Y:S03]  /*9820*/  BSSY B0, `(.L_x_279) ;  /* 0x000000a000007945 */ /* 0x000fe60003800000 */
[----:B------:R-:W-:-:S04]  /*9830*/  IADD3 R8, P1, R2, UR4, RZ ;  /* 0x0000000402087c10 */ /* 0x000fc8000ff3e0ff */
[----:B0-----:R-:W-:Y:S01]  /*9840*/  IADD3.X R9, R3, UR6, RZ, P1, !PT ;  /* 0x0000000603097c10 */ /* 0x001fe20008ffe4ff */
[----:B--2---:R-:W-:-:S04]  /*9850*/  IMAD.U32 R6, R15, 0x10000, RZ ;  /* 0x000100000f067824 */ /* 0x004fc800078e00ff */
[----:B------:R-:W-:-:S04]  /*9860*/  FMUL R7, R6, UR16 ;  /* 0x0000001006077c20 */ /* 0x000fc80008400000 */
[----:B------:R-:W-:-:S05]  /*9870*/  FFMA R7, R88, UR13, R7 ;  /* 0x0000000d58077c23 */ /* 0x000fca0008000007 */
[----:B------:R-:W-:-:S05]  /*9880*/  F2FP.BF16.F32.PACK_AB R7, RZ, R7 ;  /* 0x00000007ff07723e */ /* 0x000fca00000010ff */
[----:B------:R0:W-:Y:S01]  /*9890*/  @P3 STG.E.U16 desc[UR14][R8.64], R7 ;  /* 0x0000000708003986 */ /* 0x0001e2000c10150e */
[----:B------:R-:W-:Y:S05]  /*98a0*/  @!P2 BRA `(.L_x_280) ;  /* 0x000000000004a947 */ /* 0x000fea0003800000 */
[----:B------:R1:W5:Y:S02]  /*98b0*/  LDG.E.LTC128B.U16 R15, desc[UR14][R4.64+0x2] ;  /* 0x0000020e040f7981 */ /* 0x000364000c1e1520 */
.L_x_280:
[----:B------:R-:W-:Y:S05]  /*98c0*/  BSYNC B0 ;  /* 0x0000000000007941 */ /* 0x000fea0003800000 */
.L_x_279:
        /* <DEDUP_REMOVED lines=15> */
.L_x_282:
[----:B------:R-:W-:Y:S05]  /*99c0*/  BSYNC B0 ;  /* 0x0000000000007941 */ /* 0x000fea0003800000 */
.L_x_281:
        /* <DEDUP_REMOVED lines=11> */
.L_x_284:
[----:B------:R-:W-:Y:S05]  /*9a80*/  BSYNC B0 ;  /* 0x0000000000007941 */ /* 0x000fea0003800000 */
.L_x_283:
        /* <DEDUP_REMOVED lines=9> */
.L_x_286:
[----:B------:R-:W-:Y:S05]  /*9b20*/  BSYNC B0 ;  /* 0x0000000000007941 */ /* 0x000fea0003800000 */
.L_x_285:
        /* <DEDUP_REMOVED lines=9> */
.L_x_288:
[----:B------:R-:W-:Y:S05]  /*9bc0*/  BSYNC B0 ;  /* 0x0000000000007941 */ /* 0x000fea0003800000 */
.L_x_287:
        /* <DEDUP_REMOVED lines=9> */
.L_x_290:
[----:B------:R-:W-:Y:S05]  /*9c60*/  BSYNC B0 ;  /* 0x0000000000007941 */ /* 0x000fea0003800000 */
.L_x_289:
        /* <DEDUP_REMOVED lines=13> */
.L_x_292:
[----:B------:R-:W-:Y:S05]  /*9d40*/  BSYNC B0 ;  /* 0x0000000000007941 */ /* 0x000fea0003800000 */
.L_x_291:
        /* <DEDUP_REMOVED lines=9> */
.L_x_294:
[----:B------:R-:W-:Y:S05]  /*9de0*/  BSYNC B0 ;  /* 0x0000000000007941 */ /* 0x000fea0003800000 */
.L_x_293:
        /* <DEDUP_REMOVED lines=9> */
.L_x_296:
[----:B------:R-:W-:Y:S05]  /*9e80*/  BSYNC B0 ;  /* 0x0000000000007941 */ /* 0x000fea0003800000 */
.L_x_295:
        /* <DEDUP_REMOVED lines=9> */
.L_x_298:
[----:B------:R-:W-:Y:S05]  /*9f20*/  BSYNC B0 ;  /* 0x0000000000007941 */ /* 0x000fea0003800000 */
.L_x_297:
        /* <DEDUP_REMOVED lines=9> */
.L_x_300:
[----:B------:R-:W-:Y:S05]  /*9fc0*/  BSYNC B0 ;  /* 0x0000000000007941 */ /* 0x000fea0003800000 */
.L_x_299:
        /* <DEDUP_REMOVED lines=9> */
.L_x_302:
[----:B------:R-:W-:Y:S05]  /*a060*/  BSYNC B0 ;  /* 0x0000000000007941 */ /* 0x000fea0003800000 */
.L_x_301:
        /* <DEDUP_REMOVED lines=9> */
.L_x_304:
[----:B------:R-:W-:Y:S05]  /*a100*/  BSYNC B0 ;  /* 0x0000000000007941 */ /* 0x000fea0003800000 */
.L_x_303:
        /* <DEDUP_REMOVED lines=9> */
.L_x_306:
[----:B------:R-:W-:Y:S05]  /*a1a0*/  BSYNC B0 ;  /* 0x0000000000007941 */ /* 0x000fea0003800000 */
.L_x_305:
        /* <DEDUP_REMOVED lines=9> */
.L_x_308:
[----:B------:R-:W-:Y:S05]  /*a240*/  BSYNC B0 ;  /* 0x0000000000007941 */ /* 0x000fea0003800000 */
.L_x_307:
        /* <DEDUP_REMOVED lines=9> */
.L_x_310:
[----:B------:R-:W-:Y:S05]  /*a2e0*/  BSYNC B0 ;  /* 0x0000000000007941 */ /* 0x000fea0003800000 */
.L_x_309:
        /* <DEDUP_REMOVED lines=9> */
.L_x_312:
[----:B------:R-:W-:Y:S05]  /*a380*/  BSYNC B0 ;  /* 0x0000000000007941 */ /* 0x000fea0003800000 */
.L_x_311:
        /* <DEDUP_REMOVED lines=9> */
.L_x_314:
[----:B------:R-:W-:Y:S05]  /*a420*/  BSYNC B0 ;  /* 0x0000000000007941 */ /* 0x000fea0003800000 */
.L_x_313:
        /* <DEDUP_REMOVED lines=9> */
.L_x_316:
[----:B------:R-:W-:Y:S05]  /*a4c0*/  BSYNC B0 ;  /* 0x0000000000007941 */ /* 0x000fea0003800000 */
.L_x_315:
        /* <DEDUP_REMOVED lines=9> */
.L_x_318:
[----:B------:R-:W-:Y:S05]  /*a560*/  BSYNC B0 ;  /* 0x0000000000007941 */ /* 0x000fea0003800000 */
.L_x_317:
        /* <DEDUP_REMOVED lines=9> */
.L_x_320:
[----:B------:R-:W-:Y:S05]  /*a600*/  BSYNC B0 ;  /* 0x0000000000007941 */ /* 0x000fea0003800000 */
.L_x_319:
        /* <DEDUP_REMOVED lines=9> */
.L_x_322:
[----:B------:R-:W-:Y:S05]  /*a6a0*/  BSYNC B0 ;  /* 0x0000000000007941 */ /* 0x000fea0003800000 */
.L_x_321:
        /* <DEDUP_REMOVED lines=9> */
.L_x_324:
[----:B------:R-:W-:Y:S05]  /*a740*/  BSYNC B0 ;  /* 0x0000000000007941 */ /* 0x000fea0003800000 */
.L_x_323:
        /* <DEDUP_REMOVED lines=9> */
.L_x_326:
[----:B------:R-:W-:Y:S05]  /*a7e0*/  BSYNC B0 ;  /* 0x0000000000007941 */ /* 0x000fea0003800000 */
.L_x_325:
        /* <DEDUP_REMOVED lines=9> */
.L_x_328:
[----:B------:R-:W-:Y:S05]  /*a880*/  BSYNC B0 ;  /* 0x0000000000007941 */ /* 0x000fea0003800000 */
.L_x_327:
        /* <DEDUP_REMOVED lines=9> */
.L_x_330:
[----:B------:R-:W-:Y:S05]  /*a920*/  BSYNC B0 ;  /* 0x0000000000007941 */ /* 0x000fea0003800000 */
.L_x_329:
        /* <DEDUP_REMOVED lines=9> */
.L_x_332:
[----:B------:R-:W-:Y:S05]  /*a9c0*/  BSYNC B0 ;  /* 0x0000000000007941 */ /* 0x000fea0003800000 */
.L_x_331:
        /* <DEDUP_REMOVED lines=9> */
.L_x_334:
[----:B------:R-:W-:Y:S05]  /*aa60*/  BSYNC B0 ;  /* 0x0000000000007941 */ /* 0x000fea0003800000 */
.L_x_333:
        /* <DEDUP_REMOVED lines=9> */
.L_x_336:
[----:B------:R-:W-:Y:S05]  /*ab00*/  BSYNC B0 ;  /* 0x0000000000007941 */ /* 0x000fea0003800000 */
.L_x_335:
        /* <DEDUP_REMOVED lines=9> */
.L_x_338:
[----:B------:R-:W-:Y:S05]  /*aba0*/  BSYNC B0 ;  /* 0x0000000000007941 */ /* 0x000fea0003800000 */
.L_x_337:
        /* <DEDUP_REMOVED lines=9> */
.L_x_340:
[----:B------:R-:W-:Y:S05]  /*ac40*/  BSYNC B0 ;  /* 0x0000000000007941 */ /* 0x000fea0003800000 */
.L_x_339:
        /* <DEDUP_REMOVED lines=9> */
.L_x_342:
[----:B------:R-:W-:Y:S05]  /*ace0*/  BSYNC B0 ;  /* 0x0000000000007941 */ /* 0x000fea0003800000 */
.L_x_341:
        /* <DEDUP_REMOVED lines=9> */
.L_x_344:
[----:B------:R-:W-:Y:S05]  /*ad80*/  BSYNC B0 ;  /* 0x0000000000007941 */ /* 0x000fea0003800000 */
.L_x_343:
        /* <DEDUP_REMOVED lines=9> */
.L_x_346:
[----:B------:R-:W-:Y:S05]  /*ae20*/  BSYNC B0 ;  /* 0x0000000000007941 */ /* 0x000fea0003800000 */
.L_x_345:
        /* <DEDUP_REMOVED lines=9> */
.L_x_348:
[----:B------:R-:W-:Y:S05]  /*aec0*/  BSYNC B0 ;  /* 0x0000000000007941 */ /* 0x000fea0003800000 */
.L_x_347:
        /* <DEDUP_REMOVED lines=9> */
.L_x_350:
[----:B------:R-:W-:Y:S05]  /*af60*/  BSYNC B0 ;  /* 0x0000000000007941 */ /* 0x000fea0003800000 */
.L_x_349:
        /* <DEDUP_REMOVED lines=9> */
.L_x_352:
[----:B------:R-:W-:Y:S05]  /*b000*/  BSYNC B0 ;  /* 0x0000000000007941 */ /* 0x000fea0003800000 */
.L_x_351:
        /* <DEDUP_REMOVED lines=9> */
.L_x_354:
[----:B------:R-:W-:Y:S05]  /*b0a0*/  BSYNC B0 ;  /* 0x0000000000007941 */ /* 0x000fea0003800000 */
.L_x_353:
        /* <DEDUP_REMOVED lines=9> */
.L_x_356:
[----:B------:R-:W-:Y:S05]  /*b140*/  BSYNC B0 ;  /* 0x0000000000007941 */ /* 0x000fea0003800000 */
.L_x_355:
        /* <DEDUP_REMOVED lines=9> */
.L_x_358:
[----:B------:R-:W-:Y:S05]  /*b1e0*/  BSYNC B0 ;  /* 0x0000000000007941 */ /* 0x000fea0003800000 */
.L_x_357:
        /* <DEDUP_REMOVED lines=9> */
.L_x_360:
[----:B------:R-:W-:Y:S05]  /*b280*/  BSYNC B0 ;  /* 0x0000000000007941 */ /* 0x000fea0003800000 */
.L_x_359:
        /* <DEDUP_REMOVED lines=9> */
.L_x_362:
[----:B------:R-:W-:Y:S05]  /*b320*/  BSYNC B0 ;  /* 0x0000000000007941 */ /* 0x000fea0003800000 */
.L_x_361:
        /* <DEDUP_REMOVED lines=9> */
.L_x_364:
[----:B------:R-:W-:Y:S05]  /*b3c0*/  BSYNC B0 ;  /* 0x0000000000007941 */ /* 0x000fea0003800000 */
.L_x_363:
        /* <DEDUP_REMOVED lines=9> */
.L_x_366:
[----:B------:R-:W-:Y:S05]  /*b460*/  BSYNC B0 ;  /* 0x0000000000007941 */ /* 0x000fea0003800000 */
.L_x_365:
        /* <DEDUP_REMOVED lines=9> */
.L_x_368:
[----:B------:R-:W-:Y:S05]  /*b500*/  BSYNC B0 ;  /* 0x0000000000007941 */ /* 0x000fea0003800000 */
.L_x_367:
        /* <DEDUP_REMOVED lines=9> */
.L_x_370:
[----:B------:R-:W-:Y:S05]  /*b5a0*/  BSYNC B0 ;  /* 0x0000000000007941 */ /* 0x000fea0003800000 */
.L_x_369:
        /* <DEDUP_REMOVED lines=9> */
.L_x_372:
[----:B------:R-:W-:Y:S05]  /*b640*/  BSYNC B0 ;  /* 0x0000000000007941 */ /* 0x000fea0003800000 */
.L_x_371:
        /* <DEDUP_REMOVED lines=9> */
.L_x_374:
[----:B------:R-:W-:Y:S05]  /*b6e0*/  BSYNC B0 ;  /* 0x0000000000007941 */ /* 0x000fea0003800000 */
.L_x_373:
        /* <DEDUP_REMOVED lines=9> */
.L_x_376:
[----:B------:R-:W-:Y:S05]  /*b780*/  BSYNC B0 ;  /* 0x0000000000007941 */ /* 0x000fea0003800000 */
.L_x_375:
        /* <DEDUP_REMOVED lines=9> */
.L_x_378:
[----:B------:R-:W-:Y:S05]  /*b820*/  BSYNC B0 ;  /* 0x0000000000007941 */ /* 0x000fea0003800000 */
.L_x_377:
        /* <DEDUP_REMOVED lines=9> */
.L_x_380:
[----:B------:R-:W-:Y:S05]  /*b8c0*/  BSYNC B0 ;  /* 0x0000000000007941 */ /* 0x000fea0003800000 */
.L_x_379:
        /* <DEDUP_REMOVED lines=9> */
.L_x_382:
[----:B------:R-:W-:Y:S05]  /*b960*/  BSYNC B0 ;  /* 0x0000000000007941 */ /* 0x000fea0003800000 */
.L_x_381:
        /* <DEDUP_REMOVED lines=9> */
.L_x_384:
[----:B------:R-:W-:Y:S05]  /*ba00*/  BSYNC B0 ;  /* 0x0000000000007941 */ /* 0x000fea0003800000 */
.L_x_383:
        /* <DEDUP_REMOVED lines=9> */
.L_x_386:
[----:B------:R-:W-:Y:S05]  /*baa0*/  BSYNC B0 ;  /* 0x0000000000007941 */ /* 0x000fea0003800000 */
.L_x_385:
        /* <DEDUP_REMOVED lines=9> */
.L_x_388:
[----:B------:R-:W-:Y:S05]  /*bb40*/  BSYNC B0 ;  /* 0x0000000000007941 */ /* 0x000fea0003800000 */
.L_x_387:
        /* <DEDUP_REMOVED lines=9> */
.L_x_390:
[----:B------:R-:W-:Y:S05]  /*bbe0*/  BSYNC B0 ;  /* 0x0000000000007941 */ /* 0x000fea0003800000 */
.L_x_389:
        /* <DEDUP_REMOVED lines=9> */
.L_x_392:
[----:B------:R-:W-:Y:S05]  /*bc80*/  BSYNC B0 ;  /* 0x0000000000007941 */ /* 0x000fea0003800000 */
.L_x_391:
        /* <DEDUP_REMOVED lines=9> */
.L_x_394:
[----:B------:R-:W-:Y:S05]  /*bd20*/  BSYNC B0 ;  /* 0x0000000000007941 */ /* 0x000fea0003800000 */
.L_x_393:
        /* <DEDUP_REMOVED lines=9> */
.L_x_396:
[----:B------:R-:W-:Y:S05]  /*bdc0*/  BSYNC B0 ;  /* 0x0000000000007941 */ /* 0x000fea0003800000 */
.L_x_395:
        /* <DEDUP_REMOVED lines=9> */
.L_x_398:
[----:B------:R-:W-:Y:S05]  /*be60*/  BSYNC B0 ;  /* 0x0000000000007941 */ /* 0x000fea0003800000 */
.L_x_397:
        /* <DEDUP_REMOVED lines=9> */
.L_x_400:
[----:B------:R-:W-:Y:S05]  /*bf00*/  BSYNC B0 ;  /* 0x0000000000007941 */ /* 0x000fea0003800000 */
.L_x_399:
[----:B01--45:R-:W-:Y:S01]  /*bf10*/  SHF.L.U32 R4, R15, 0x10, RZ ;  /* 0x000000100f047819 */ /* 0x033fe200000006ff */
        /* <DEDUP_REMOVED lines=8> */
.L_x_402:
[----:B------:R-:W-:Y:S05]  /*bfa0*/  BSYNC B0 ;  /* 0x0000000000007941 */ /* 0x000fea0003800000 */
.L_x_401:
[----:B0----5:R-:W-:Y:S01]  /*bfb0*/  IMAD.U32 R4, R15, 0x10000, RZ ;  /* 0x000100000f047824 */ /* 0x021fe200078e00ff */
[----:B------:R-:W-:Y:S01]  /*bfc0*/  ISETP.GT.AND P1, PT, R0, 0x79, P1 ;  /* 0x000000790000780c */ /* 0x000fe20000f24270 */
[----:B------:R-:W-:Y:S01]  /*bfd0*/  BSSY B0, `(.L_x_403) ;  /* 0x000000b000007945 */ /* 0x000fe20003800000 */
[----:B------:R-:W-:Y:S01]  /*bfe0*/  IADD3 R8, P0, R12, 0xc0, RZ ;  /* 0x000000c00c087810 */ /* 0x000fe20007f1e0ff */
[----:B------:R-:W-:Y:S01]  /*bff0*/  FMUL R5, R4, UR16 ;  /* 0x0000001004057c20 */ /* 0x000fe20008400000 */
[----:B------:R-:W-:-:S03]  /*c000*/  @P2 IMAD.MOV.U32 R4, RZ, RZ, R18 ;  /* 0x000000ffff042224 */ /* 0x000fc600078e0012 */
[----:B------:R-:W-:-:S05]  /*c010*/  FFMA R5, R150, UR13, R5 ;  /* 0x0000000d96057c23 */ /* 0x000fca0008000005 */
[----:B------:R-:W-:-:S04]  /*c020*/  F2FP.BF16.F32.PACK_AB R5, RZ, R5 ;  /* 0x00000005ff05723e */ /* 0x000fc800000010ff */
[----:B------:R-:W-:Y:S01]  /*c030*/  PRMT R9, R5, 0x7610, R9 ;  /* 0x0000761005097816 */ /* 0x000fe20000000009 */
[----:B------:R-:W-:-:S05]  /*c040*/  @P2 IMAD.MOV.U32 R5, RZ, RZ, R19 ;  /* 0x000000ffff052224 */ /* 0x000fca00078e0013 */
[----:B------:R0:W-:Y:S01]  /*c050*/  @P2 STG.E.U16 desc[UR14][R4.64+0xf0], R9 ;  /* 0x0000f00904002986 */ /* 0x0001e2000c10150e */
[----:B------:R-:W-:Y:S05]  /*c060*/  @!P1 BRA `(.L_x_404) ;  /* 0x0000000000049947 */ /* 0x000fea0003800000 */
[----:B------:R4:W5:Y:S02]  /*c070*/  LDG.E.LTC128B.U16 R15, desc[UR14][R6.64+0xf2] ;  /* 0x0000f20e060f7981 */ /* 0x000964000c1e1520 */
.L_x_404:
[----:B------:R-:W-:Y:S05]  /*c080*/  BSYNC B0 ;  /* 0x0000000000007941 */ /* 0x000fea0003800000 */
.L_x_403:
[----:B0----5:R-:W-:Y:S02]  /*c090*/  IMAD.U32 R4, R15, 0x10000, RZ ;  /* 0x000100000f047824 */ /* 0x021fe400078e00ff */
[----:B------:R-:W-:Y:S01]  /*c0a0*/  IMAD.X R12, RZ, RZ, R13, P0 ;  /* 0x000000ffff0c7224 */ /* 0x000fe200000e060d */
[----:B------:R-:W-:Y:S01]  /*c0b0*/  ISETP.GT.AND P0, PT, R14, 0xc0, PT ;  /* 0x000000c00e00780c */ /* 0x000fe20003f04270 */
[----:B------:R-:W-:Y:S01]  /*c0c0*/  FMUL R4, R4, UR16 ;  /* 0x0000001004047c20 */ /* 0x000fe20008400000 */
[----:B-1234-:R-:W-:Y:S02]  /*c0d0*/  IMAD.WIDE.U32 R6, R8, UR20, R10 ;  /* 0x0000001408067c25 */ /* 0x01efe4000f8e000a */
[----:B------:R-:W-:Y:S02]  /*c0e0*/  ISETP.GT.AND P2, PT, R0, RZ, P0 ;  /* 0x000000ff0000720c */ /* 0x000fe40000744270 */
[----:B------:R-:W-:Y:S01]  /*c0f0*/  FFMA R4, R151, UR13, R4 ;  /* 0x0000000d97047c23 */ /* 0x000fe20008000004 */
[----:B------:R-:W-:-:S04]  /*c100*/  IMAD R5, R12, UR20, RZ ;  /* 0x000000140c057c24 */ /* 0x000fc8000f8e02ff */
[----:B------:R-:W-:Y:S01]  /*c110*/  IMAD R13, R8, UR21, R5 ;  /* 0x00000015080d7c24 */ /* 0x000fe2000f8e0205 */
[----:B------:R-:W-:Y:S02]  /*c120*/  F2FP.BF16.F32.PACK_AB R9, RZ, R4 ;  /* 0x00000004ff09723e */ /* 0x000fe400000010ff */
[C---:B------:R-:W-:Y:S01]  /*c130*/  LEA R4, P3, R6.reuse, UR22, 0x1 ;  /* 0x0000001606047c11 */ /* 0x040fe2000f8608ff */
[----:B------:R-:W-:Y:S02]  /*c140*/  IMAD.IADD R5, R7, 0x1, R13 ;  /* 0x0000000107057824 */ /* 0x000fe400078e020d */
[----:B------:R0:W-:Y:S03]  /*c150*/  @P1 STG.E.U16 desc[UR14][R18.64+0xf2], R9 ;  /* 0x0000f20912001986 */ /* 0x0001e6000c10150e */
[----:B------:R-:W-:-:S05]  /*c160*/  LEA.HI.X R5, R6, UR23, R5, 0x1, P3 ;  /* 0x0000001706057c11 */ /* 0x000fca00098f0c05 */
[----:B------:R-:W2:Y:S01]  /*c170*/  @P2 LDG.E.LTC128B.U16 R15, desc[UR14][R4.64] ;  /* 0x0000000e040f2981 */ /* 0x000ea2000c1e1520 */
[----:B------:R-:W-:Y:S01]  /*c180*/  UIMAD UR4, UR19, 0x180, URZ ;  /* 0x00000180130478a4 */ /* 0x000fe2000f8e023f */
[----:B------:R-:W-:Y:S01]  /*c190*/  ISETP.GT.AND P3, PT, R0, 0x1, P0 ;  /* 0x000000010000780c */ /* 0x000fe20000764270 */
[----:B------:R-:W-:Y:S01]  /*c1a0*/  BSSY B0, `(.L_x_405) ;  /* 0x000000d000007945 */ /* 0x000fe20003800000 */
[----:B0-----:R-:W-:-:S04]  /*c1b0*/  IMAD.U32 R9, RZ, RZ, UR18 ;  /* 0x00000012ff097e24 */ /* 0x001fc8000f8e00ff */
[----:B------:R-:W-:-:S04]  /*c1c0*/  IMAD.WIDE.U32 R2, R9, 0x180, R2 ;  /* 0x0000018009027825 */ /* 0x000fc800078e0002 */
[----:B--2---:R-:W-:-:S04]  /*c1d0*/  IMAD.U32 R6, R15, 0x10000, RZ ;  /* 0x000100000f067824 */ /* 0x004fc800078e00ff */
[----:B------:R-:W-:-:S04]  /*c1e0*/  FMUL R7, R6, UR16 ;  /* 0x0000001006077c20 */ /* 0x000fc80008400000 */
[----:B------:R-:W-:-:S05]  /*c1f0*/  FFMA R7, R24, UR13, R7 ;  /* 0x0000000d18077c23 */ /* 0x000fca0008000007 */
[----:B------:R-:W-:Y:S01]  /*c200*/  F2FP.BF16.F32.PACK_AB R6, RZ, R7 ;  /* 0x00000007ff06723e */ /* 0x000fe200000010ff */
[----:B------:R-:W-:-:S03]  /*c210*/  VIADD R7, R3, UR4 ;  /* 0x0000000403077c36 */ /* 0x000fc60008000000 */
[----:B------:R-:W-:Y:S01]  /*c220*/  PRMT R9, R6, 0x7610, R9 ;  /* 0x0000761006097816 */ /* 0x000fe20000000009 */
[----:B------:R-:W-:-:S05]  /*c230*/  @P2 IMAD.MOV.U32 R6, RZ, RZ, R2 ;  /* 0x000000ffff062224 */ /* 0x000fca00078e0002 */
[----:B------:R0:W-:Y:S01]  /*c240*/  @P2 STG.E.U16 desc[UR14][R6.64], R9 ;  /* 0x0000000906002986 */ /* 0x0001e2000c10150e */
[----:B------:R-:W-:Y:S05]  /*c250*/  @!P3 BRA `(.L_x_406) ;  /* 0x000000000004b947 */ /* 0x000fea0003800000 */
[----:B------:R1:W5:Y:S02]  /*c260*/  LDG.E.LTC128B.U16 R15, desc[UR14][R4.64+0x2] ;  /* 0x0000020e040f7981 */ /* 0x000364000c1e1520 */
.L_x_406:
[----:B------:R-:W-:Y:S05]  /*c270*/  BSYNC B0 ;  /* 0x0000000000007941 */ /* 0x000fea0003800000 */
.L_x_405:
[----:B0-----:R-:W-:Y:S01]  /*c280*/  IMAD.WIDE.U32 R8, R8, R17, UR10 ;  /* 0x0000000a08087e25 */ /* 0x001fe2000f8e0011 */
[----:B------:R-:W-:Y:S01]  /*c290*/  ISETP.GT.AND P1, PT, R14, 0xc8, PT ;  /* 0x000000c80e00780c */ /* 0x000fe20003f24270 */
[----:B------:R-:W-:Y:S02]  /*c2a0*/  BSSY B0, `(.L_x_407) ;  /* 0x000000f000007945 */ /* 0x000fe40003800000 */
[----:B-----5:R-:W-:Y:S01]  /*c2b0*/  IMAD.U32 R12, R15, 0x10000, RZ ;  /* 0x000100000f0c7824 */ /* 0x020fe200078e00ff */
[----:B------:R-:W-:Y:S02]  /*c2c0*/  IADD3 R10, P2, R10, R8, RZ ;  /* 0x000000080a0a7210 */ /* 0x000fe40007f5e0ff */
[----:B------:R-:W-:Y:S01]  /*c2d0*/  ISETP.GT.AND P4, PT, R0, RZ, P1 ;  /* 0x000000ff0000720c */ /* 0x000fe20000f84270 */
[----:B------:R-:W-:Y:S01]  /*c2e0*/  FMUL R12, R12, UR16 ;  /* 0x000000100c0c7c20 */ /* 0x000fe20008400000 */
[----:B------:R-:W-:Y:S01]  /*c2f0*/  IADD3.X R9, R11, R13, R9, P2, !PT ;  /* 0x0000000d0b097210 */ /* 0x000fe200017fe409 */
[----:B------:R-:W-:Y:S01]  /*c300*/  @P3 IMAD.MOV.U32 R11, RZ, RZ, R7 ;  /* 0x000000ffff0b3224 */ /* 0x000fe200078e0007 */
[----:B------:R-:W-:Y:S01]  /*c310*/  LEA R8, P2, R10, UR22, 0x1 ;  /* 0x000000160a087c11 */ /* 0x000fe2000f8408ff */
[----:B------:R-:W-:-:S03]  /*c320*/  FFMA R12, R25, UR13, R12 ;  /* 0x0000000d190c7c23 */ /* 0x000fc6000800000c */
[----:B------:R-:W-:Y:S01]  /*c330*/  LEA.HI.X R9, R10, UR23, R9, 0x1, P2 ;  /* 0x000000170a097c11 */ /* 0x000fe200090f0c09 */
[----:B------:R-:W-:Y:S01]  /*c340*/  @P3 IMAD.MOV.U32 R10, RZ, RZ, R2 ;  /* 0x000000ffff0a3224 */ /* 0x000fe200078e0002 */
[----:B------:R-:W-:-:S05]  /*c350*/  F2FP.BF16.F32.PACK_AB R12, RZ, R12 ;  /* 0x0000000cff0c723e */ /* 0x000fca00000010ff */
[----:B------:R0:W-:Y:S01]  /*c360*/  @P3 STG.E.U16 desc[UR14][R10.64+0x2], R12 ;  /* 0x0000020c0a003986 */ /* 0x0001e2000c10150e */
[----:B------:R-:W-:Y:S05]  /*c370*/  @!P4 BRA `(.L_x_408) ;  /* 0x000000000004c947 */ /* 0x000fea0003800000 */
[----:B------:R2:W5:Y:S02]  /*c380*/  LDG.E.LTC128B.U16 R15, desc[UR14][R8.64] ;  /* 0x0000000e080f7981 */ /* 0x000564000c1e1520 */
.L_x_408:
[----:B------:R-:W-:Y:S05]  /*c390*/  BSYNC B0 ;  /* 0x0000000000007941 */ /* 0x000fea0003800000 */
.L_x_407:
[----:B0----5:R-:W-:Y:S01]  /*c3a0*/  IMAD.U32 R10, R15, 0x10000, RZ ;  /* 0x000100000f0a7824 */ /* 0x021fe200078e00ff */
[----:B------:R-:W-:Y:S01]  /*c3b0*/  ISETP.GT.AND P3, PT, R0, 0x1, P1 ;  /* 0x000000010000780c */ /* 0x000fe20000f64270 */
[----:B------:R-:W-:Y:S02]  /*c3c0*/  BSSY B0, `(.L_x_409) ;  /* 0x0000009000007945 */ /* 0x000fe40003800000 */
[----:B------:R-:W-:Y:S01]  /*c3d0*/  FMUL R11, R10, UR16 ;  /* 0x000000100a0b7c20 */ /* 0x000fe20008400000 */
[----:B------:R-:W-:-:S03]  /*c3e0*/  IADD3 R10, P2, R2, UR8, RZ ;  /* 0x00000008020a7c10 */ /* 0x000fc6000ff5e0ff */
[----:B------:R-:W-:-:S05]  /*c3f0*/  FFMA R11, R26, UR13, R11 ;  /* 0x0000000d1a0b7c23 */ /* 0x000fca000800000b */
[----:B------:R-:W-:Y:S02]  /*c400*/  F2FP.BF16.F32.PACK_AB R12, RZ, R11 ;  /* 0x0000000bff0c723e */ /* 0x000fe400000010ff */
[----:B------:R-:W-:-:S05]  /*c410*/  IADD3.X R11, R7, UR5, RZ, P2, !PT ;  /* 0x00000005070b7c10 */ /* 0x000fca00097fe4ff */
[----:B------:R0:W-:Y:S01]  /*c420*/  @P4 STG.E.U16 desc[UR14][R10.64], R12 ;  /* 0x0000000c0a004986 */ /* 0x0001e2000c10150e */
[----:B------:R-:W-:Y:S05]  /*c430*/  @!P3 BRA `(.L_x_410) ;  /* 0x000000000004b947 */ /* 0x000fea0003800000 */
[----:B------:R3:W5:Y:S02]  /*c440*/  LDG.E.LTC128B.U16 R15, desc[UR14][R8.64+0x2] ;  /* 0x0000020e080f7981 */ /* 0x000764000c1e1520 */
.L_x_410:
[----:B------:R-:W-:Y:S05]  /*c450*/  BSYNC B0 ;  /* 0x0000000000007941 */ /* 0x000fea0003800000 */
.L_x_409:
        /* <DEDUP_REMOVED lines=9> */
.L_x_412:
[----:B------:R-:W-:Y:S05]  /*c4f0*/  BSYNC B0 ;  /* 0x0000000000007941 */ /* 0x000fea0003800000 */
.L_x_411:
[----:B0----5:R-:W-:Y:S01]  /*c500*/  IMAD.U32 R12, R15, 0x10000, RZ ;  /* 0x000100000f0c7824 */ /* 0x021fe200078e00ff */
[----:B------:R-:W-:Y:S01]  /*c510*/  ISETP.GT.AND P3, PT, R0, 0x9, P0 ;  /* 0x000000090000780c */ /* 0x000fe20000764270 */
[----:B------:R-:W-:Y:S02]  /*c520*/  BSSY B0, `(.L_x_413) ;  /* 0x000000a000007945 */ /* 0x000fe40003800000 */
        /* <DEDUP_REMOVED lines=9> */
.L_x_414:
[----:B------:R-:W-:Y:S05]  /*c5c0*/  BSYNC B0 ;  /* 0x0000000000007941 */ /* 0x000fea0003800000 */
.L_x_413:
[----:B0----5:R-:W-:Y:S01]  /*c5d0*/  IMAD.U32 R12, R15, 0x10000, RZ ;  /* 0x000100000f0c7824 */ /* 0x021fe200078e00ff */
[----:B------:R-:W-:Y:S01]  /*c5e0*/  ISETP.GT.AND P4, PT, R0, 0x8, P1 ;  /* 0x000000080000780c */ /* 0x000fe20000f84270 */
[----:B------:R-:W-:Y:S01]  /*c5f0*/  @P3 IMAD.MOV.U32 R13, RZ, RZ, R7 ;  /* 0x000000ffff0d3224 */ /* 0x000fe200078e0007 */
[----:B------:R-:W-:Y:S01]  /*c600*/  BSSY B0, `(.L_x_415) ;  /* 0x0000009000007945 */ /* 0x000fe20003800000 */
[----:B------:R-:W-:-:S04]  /*c610*/  FMUL R12, R12, UR16 ;  /* 0x000000100c0c7c20 */ /* 0x000fc80008400000 */
[----:B------:R-:W-:-:S05]  /*c620*/  FFMA R12, R29, UR13, R12 ;  /* 0x0000000d1d0c7c23 */ /* 0x000fca000800000c */
[----:B------:R-:W-:-:S04]  /*c630*/  F2FP.BF16.F32.PACK_AB R12, RZ, R12 ;  /* 0x0000000cff0c723e */ /* 0x000fc800000010ff */
[----:B------:R-:W-:Y:S01]  /*c640*/  PRMT R14, R12, 0x7610, R14 ;  /* 0x000076100c0e7816 */ /* 0x000fe2000000000e */
[----:B------:R-:W-:-:S05]  /*c650*/  @P3 IMAD.MOV.U32 R12, RZ, RZ, R2 ;  /* 0x000000ffff0c3224 */ /* 0x000fca00078e0002 */
[----:B------:R0:W-:Y:S01]  /*c660*/  @P3 STG.E.U16 desc[UR14][R12.64+0x12], R14 ;  /* 0x0000120e0c003986 */ /* 0x0001e2000c10150e */
[----:B------:R-:W-:Y:S05]  /*c670*/  @!P4 BRA `(.L_x_416) ;  /* 0x000000000004c947 */ /* 0x000fea0003800000 */
[----:B------:R0:W5:Y:S02]  /*c680*/  LDG.E.LTC128B.U16 R15, desc[UR14][R8.64+0x10] ;  /* 0x0000100e080f7981 */ /* 0x000164000c1e1520 */
.L_x_416:
[----:B------:R-:W-:Y:S05]  /*c690*/  BSYNC B0 ;  /* 0x0000000000007941 */ /* 0x000fea0003800000 */
.L_x_415:
        /* <DEDUP_REMOVED lines=9> */
.L_x_418:
[----:B------:R-:W-:Y:S05]  /*c730*/  BSYNC B0 ;  /* 0x0000000000007941 */ /* 0x000fea0003800000 */
.L_x_417:
        /* <DEDUP_REMOVED lines=9> */
.L_x_420:
[----:B------:R-:W-:Y:S05]  /*c7d0*/  BSYNC B0 ;  /* 0x0000000000007941 */ /* 0x000fea0003800000 */
.L_x_419:
[----:B0----5:R-:W-:Y:S01]  /*c7e0*/  IMAD.U32 R12, R15, 0x10000, RZ ;  /* 0x000100000f0c7824 */ /* 0x021fe200078e00ff */
[----:B------:R-:W-:Y:S01]  /*c7f0*/  ISETP.GT.AND P3, PT, R0, 0x11, P0 ;  /* 0x000000110000780c */ /* 0x000fe20000764270 */
[----:B------:R-:W-:Y:S02]  /*c800*/  BSSY B0, `(.L_x_421) ;  /* 0x000000a000007945 */ /* 0x000fe40003800000 */
        /* <DEDUP_REMOVED lines=9> */
.L_x_422:
[----:B------:R-:W-:Y:S05]  /*c8a0*/  BSYNC B0 ;  /* 0x0000000000007941 */ /* 0x000fea0003800000 */
.L_x_421:
        /* <DEDUP_REMOVED lines=12> */
.L_x_424:
[----:B------:R-:W-:Y:S05]  /*c970*/  BSYNC B0 ;  /* 0x0000000000007941 */ /* 0x000fea0003800000 */
.L_x_423:
        /* <DEDUP_REMOVED lines=9> */
.L_x_426:
[----:B------:R-:W-:Y:S05]  /*ca10*/  BSYNC B0 ;  /* 0x0000000000007941 */ /* 0x000fea0003800000 */
.L_x_425:
        /* <DEDUP_REMOVED lines=9> */
.L_x_428:
[----:B------:R-:W-:Y:S05]  /*cab0*/  BSYNC B0 ;  /* 0x0000000000007941 */ /* 0x000fea0003800000 */
.L_x_427:
[----:B0----5:R-:W-:Y:S01]  /*cac0*/  IMAD.U32 R12, R15, 0x10000, RZ ;  /* 0x000100000f0c7824 */ /* 0x021fe200078e00ff */
[----:B------:R-:W-:Y:S01]  /*cad0*/  ISETP.GT.AND P3, PT, R0, 0x19, P0 ;  /* 0x000000190000780c */ /* 0x000fe20000764270 */
[----:B------:R-:W-:Y:S02]  /*cae0*/  BSSY B0, `(.L_x_429) ;  /* 0x000000a000007945 */ /* 0x000fe40003800000 */
[----:B------:R-:W-:Y:S01]  /*caf0*/  FMUL R13, R12, UR16 ;  /* 0x000000100c0d7c20 */ /* 0x000fe20008400000 */
[----:B------:R-:W-:-:S03]  /*cb00*/  @P4 IMAD.MOV.U32 R12, RZ, RZ, R2 ;  /* 0x000000ffff0c4224 */ /* 0x000fc600078e0002 */
[----:B------:R-:W-:-:S05]  /*cb10*/  FFMA R13, R36, UR13, R13 ;  /* 0x0000000d240d7c23 */ /* 0x000fca000800000d */
[----:B------:R-:W-:-:S04]  /*cb20*/  F2FP.BF16.F32.PACK_AB R13, RZ, R13 ;  /* 0x0000000dff0d723e */ /* 0x000fc800000010ff */
[----:B------:R-:W-:Y:S02]  /*cb30*/  PRMT R14, R13, 0x7610, R14 ;  /* 0x000076100d0e7816 */ /* 0x000fe4000000000e */
[----:B------:R-:W-:-:S05]  /*cb40*/  @P4 MOV R13, R7 ;  /* 0x00000007000d4202 */ /* 0x000fca0000000f00 */
[----:B------:R0:W-:Y:S01]  /*cb50*/  @P4 STG.E.U16 desc[UR14][R12.64+0x30], R14 ;  /* 0x0000300e0c004986 */ /* 0x0001e2000c10150e */
[----:B------:R-:W-:Y:S05]  /*cb60*/  @!P3 BRA `(.L_x_430) ;  /* 0x000000000004b947 */ /* 0x000fea0003800000 */
[----:B------:R0:W5:Y:S02]  /*cb70*/  LDG.E.LTC128B.U16 R15, desc[UR14][R4.64+0x32] ;  /* 0x0000320e040f7981 */ /* 0x000164000c1e1520 */
.L_x_430:
[----:B------:R-:W-:Y:S05]  /*cb80*/  BSYNC B0 ;  /* 0x0000000000007941 */ /* 0x000fea0003800000 */
.L_x_429:
        /* <DEDUP_REMOVED lines=12> */
.L_x_432:
[----:B------:R-:W-:Y:S05]  /*cc50*/  BSYNC B0 ;  /* 0x0000000000007941 */ /* 0x000fea0003800000 */
.L_x_431:
        /* <DEDUP_REMOVED lines=9> */
.L_x_434:
[----:B------:R-:W-:Y:S05]  /*ccf0*/  BSYNC B0 ;  /* 0x0000000000007941 */ /* 0x000fea0003800000 */
.L_x_433:
        /* <DEDUP_REMOVED lines=9> */
.L_x_436:
[----:B------:R-:W-:Y:S05]  /*cd90*/  BSYNC B0 ;  /* 0x0000000000007941 */ /* 0x000fea0003800000 */
.L_x_435:
        /* <DEDUP_REMOVED lines=12> */
.L_x_438:
[----:B------:R-:W-:Y:S05]  /*ce60*/  BSYNC B0 ;  /* 0x0000000000007941 */ /* 0x000fea0003800000 */
.L_x_437:
        /* <DEDUP_REMOVED lines=12> */
.L_x_440:
[----:B------:R-:W-:Y:S05]  /*cf30*/  BSYNC B0 ;  /* 0x0000000000007941 */ /* 0x000fea0003800000 */
.L_x_439:
        /* <DEDUP_REMOVED lines=9> */
.L_x_442:
[----:B------:R-:W-:Y:S05]  /*cfd0*/  BSYNC B0 ;  /* 0x0000000000007941 */ /* 0x000fea0003800000 */
.L_x_441:
        /* <DEDUP_REMOVED lines=9> */
.L_x_444:
[----:B------:R-:W-:Y:S05]  /*d070*/  BSYNC B0 ;  /* 0x0000000000007941 */ /* 0x000fea0003800000 */
.L_x_443:
        /* <DEDUP_REMOVED lines=12> */
.L_x_446:
[----:B------:R-:W-:Y:S05]  /*d140*/  BSYNC B0 ;  /* 0x0000000000007941 */ /* 0x000fea0003800000 */
.L_x_445:
[----:B0----5:R-:W-:Y:S01]  /*d150*/  SHF.L.U32 R12, R15, 0x10, RZ ;  /* 0x000000100f0c7819 */ /* 0x021fe200000006ff */
[----:B------:R-:W-:Y:S01]  /*d160*/  @P3 IMAD.MOV.U32 R13, RZ, RZ, R7 ;  /* 0x000000ffff0d3224 */ /* 0x000fe200078e0007 */
[----:B------:R-:W-:Y:S01]  /*d170*/  ISETP.GT.AND P4, PT, R0, 0x28, P1 ;  /* 0x000000280000780c */ /* 0x000fe20000f84270 */
[----:B------:R-:W-:Y:S02]  /*d180*/  BSSY B0, `(.L_x_447) ;  /* 0x0000009000007945 */ /* 0x000fe40003800000 */
        /* <DEDUP_REMOVED lines=8> */
.L_x_448:
[----:B------:R-:W-:Y:S05]  /*d210*/  BSYNC B0 ;  /* 0x0000000000007941 */ /* 0x000fea0003800000 */
.L_x_447:
        /* <DEDUP_REMOVED lines=9> */
.L_x_450:
[----:B------:R-:W-:Y:S05]  /*d2b0*/  BSYNC B0 ;  /* 0x0000000000007941 */ /* 0x000fea0003800000 */
.L_x_449:
        /* <DEDUP_REMOVED lines=9> */
.L_x_452:
[----:B------:R-:W-:Y:S05]  /*d350*/  BSYNC B0 ;  /* 0x0000000000007941 */ /* 0x000fea0003800000 */
.L_x_451:
        /* <DEDUP_REMOVED lines=12> */
.L_x_454:
[----:B------:R-:W-:Y:S05]  /*d420*/  BSYNC B0 ;  /* 0x0000000000007941 */ /* 0x000fea0003800000 */
.L_x_453:
        /* <DEDUP_REMOVED lines=12> */
.L_x_456:
[----:B------:R-:W-:Y:S05]  /*d4f0*/  BSYNC B0 ;  /* 0x0000000000007941 */ /* 0x000fea0003800000 */
.L_x_455:
[----:B-----5:R-:W-:Y:S01]  /*d500*/  IMAD.U32 R11, R15, 0x10000, RZ ;  /* 0x000100000f0b7824 */ /* 0x020fe200078e00ff */
[----:B------:R-:W-:Y:S01]  /*d510*/  ISETP.GT.AND P3, PT, R0, 0x31, P1 ;  /* 0x000000310000780c */ /* 0x000fe20000f64270 */
[----:B------:R-:W-:Y:S02]  /*d520*/  BSSY B0, `(.L_x_457) ;  /* 0x0000008000007945 */ /* 0x000fe40003800000 */
[----:B------:R-:W-:-:S04]  /*d530*/  FMUL R11, R11, UR16 ;  /* 0x000000100b0b7c20 */ /* 0x000fc80008400000 */
[----:B------:R-:W-:-:S05]  /*d540*/  FFMA R11, R50, UR13, R11 ;  /* 0x0000000d320b7c23 */ /* 0x000fca000800000b */
[----:B0-----:R-:W-:Y:S02]  /*d550*/  F2FP.BF16.F32.PACK_AB R12, RZ, R11 ;  /* 0x0000000bff0c723e */ /* 0x001fe400000010ff */
[----:B------:R-:W-:-:S05]  /*d560*/  IADD3.X R11, R7, UR5, RZ, P2, !PT ;  /* 0x00000005070b7c10 */ /* 0x000fca00097fe4ff */
[----:B------:R0:W-:Y:S01]  /*d570*/  @P4 STG.E.U16 desc[UR14][R10.64+0x60], R12 ;  /* 0x0000600c0a004986 */ /* 0x0001e2000c10150e */
[----:B------:R-:W-:Y:S05]  /*d580*/  @!P3 BRA `(.L_x_458) ;  /* 0x000000000004b947 */ /* 0x000fea0003800000 */
[----:B------:R0:W5:Y:S02]  /*d590*/  LDG.E.LTC128B.U16 R15, desc[UR14][R8.64+0x62] ;  /* 0x0000620e080f7981 */ /* 0x000164000c1e1520 */
.L_x_458:
[----:B------:R-:W-:Y:S05]  /*d5a0*/  BSYNC B0 ;  /* 0x0000000000007941 */ /* 0x000fea0003800000 */
.L_x_457:
[----:B0----5:R-:W-:Y:S01]  /*d5b0*/  IMAD.U32 R12, R15, 0x10000, RZ ;  /* 0x000100000f0c7824 */ /* 0x021fe200078e00ff */
[----:B------:R-:W-:Y:S01]  /*d5c0*/  ISETP.GT.AND P2, PT, R0, 0x38, P0 ;  /* 0x000000380000780c */ /* 0x000fe20000744270 */
[----:B------:R-:W-:Y:S02]  /*d5d0*/  BSSY B0, `(.L_x_459) ;  /* 0x000000a000007945 */ /* 0x000fe40003800000 */
        /* <DEDUP_REMOVED lines=9> */
.L_x_460:
[----:B------:R-:W-:Y:S05]  /*d670*/  BSYNC B0 ;  /* 0x0000000000007941 */ /* 0x000fea0003800000 */
.L_x_459:
        /* <DEDUP_REMOVED lines=12> */
.L_x_462:
[----:B------:R-:W-:Y:S05]  /*d740*/  BSYNC B0 ;  /* 0x0000000000007941 */ /* 0x000fea0003800000 */
.L_x_461:
        /* <DEDUP_REMOVED lines=12> */
.L_x_464:
[----:B------:R-:W-:Y:S05]  /*d810*/  BSYNC B0 ;  /* 0x0000000000007941 */ /* 0x000fea0003800000 */
.L_x_463:
[----:B0----5:R-:W-:Y:S01]  /*d820*/  IMAD.U32 R12, R15, 0x10000, RZ ;  /* 0x000100000f0c7824 */ /* 0x021fe200078e00ff */
[----:B------:R-:W-:Y:S01]  /*d830*/  ISETP.GT.AND P3, PT, R0, 0x39, P1 ;  /* 0x000000390000780c */ /* 0x000fe20000f64270 */
[----:B------:R-:W-:Y:S02]  /*d840*/  BSSY B0, `(.L_x_465) ;  /* 0x000000a000007945 */ /* 0x000fe40003800000 */
[----:B------:R-:W-:Y:S01]  /*d850*/  FMUL R13, R12, UR16 ;  /* 0x000000100c0d7c20 */ /* 0x000fe20008400000 */
[----:B------:R-:W-:-:S03]  /*d860*/  VIADD R12, R2, UR8 ;  /* 0x00000008020c7c36 */ /* 0x000fc60008000000 */
[----:B------:R-:W-:-:S05]  /*d870*/  FFMA R13, R54, UR13, R13 ;  /* 0x0000000d360d7c23 */ /* 0x000fca000800000d */
[----:B------:R-:W-:-:S04]  /*d880*/  F2FP.BF16.F32.PACK_AB R13, RZ, R13 ;  /* 0x0000000dff0d723e */ /* 0x000fc800000010ff */
[----:B------:R-:W-:Y:S01]  /*d890*/  PRMT R14, R13, 0x7610, R14 ;  /* 0x000076100d0e7816 */ /* 0x000fe2000000000e */
[----:B------:R-:W-:-:S05]  /*d8a0*/  @P2 IMAD.MOV.U32 R13, RZ, RZ, R11 ;  /* 0x000000ffff0d2224 */ /* 0x000fca00078e000b */
[----:B------:R0:W-:Y:S01]  /*d8b0*/  @P2 STG.E.U16 desc[UR14][R12.64+0x70], R14 ;  /* 0x0000700e0c002986 */ /* 0x0001e2000c10150e */
[----:B------:R-:W-:Y:S05]  /*d8c0*/  @!P3 BRA `(.L_x_466) ;  /* 0x000000000004b947 */ /* 0x000fea0003800000 */
[----:B------:R0:W5:Y:S02]  /*d8d0*/  LDG.E.LTC128B.U16 R15, desc[UR14][R8.64+0x72] ;  /* 0x0000720e080f7981 */ /* 0x000164000c1e1520 */
.L_x_466:
[----:B------:R-:W-:Y:S05]  /*d8e0*/  BSYNC B0 ;  /* 0x0000000000007941 */ /* 0x000fea0003800000 */
.L_x_465:
        /* <DEDUP_REMOVED lines=12> */
.L_x_468:
[----:B------:R-:W-:Y:S05]  /*d9b0*/  BSYNC B0 ;  /* 0x0000000000007941 */ /* 0x000fea0003800000 */
.L_x_467:
        /* <DEDUP_REMOVED lines=12> */
.L_x_470:
[----:B------:R-:W-:Y:S05]  /*da80*/  BSYNC B0 ;  /* 0x0000000000007941 */ /* 0x000fea0003800000 */
.L_x_469:
        /* <DEDUP_REMOVED lines=12> */
.L_x_472:
[----:B------:R-:W-:Y:S05]  /*db50*/  BSYNC B0 ;  /* 0x0000000000007941 */ /* 0x000fea0003800000 */
.L_x_471:
[----:B0----5:R-:W-:Y:S01]  /*db60*/  IMAD.U32 R12, R15, 0x10000, RZ ;  /* 0x000100000f0c7824 */ /* 0x021fe200078e00ff */
[----:B------:R-:W-:Y:S01]  /*db70*/  ISETP.GT.AND P3, PT, R0, 0x41, P1 ;  /* 0x000000410000780c */ /* 0x000fe20000f64270 */
[----:B------:R-:W-:Y:S02]  /*db80*/  BSSY B0, `(.L_x_473) ;  /* 0x000000a000007945 */ /* 0x000fe40003800000 */
[----:B------:R-:W-:Y:S01]  /*db90*/  FMUL R13, R12, UR16 ;  /* 0x000000100c0d7c20 */ /* 0x000fe20008400000 */
[----:B------:R-:W-:-:S03]  /*dba0*/  IADD3 R12, R2, UR8, RZ ;  /* 0x00000008020c7c10 */ /* 0x000fc6000fffe0ff */
[----:B------:R-:W-:-:S05]  /*dbb0*/  FFMA R13, R58, UR13, R13 ;  /* 0x0000000d3a0d7c23 */ /* 0x000fca000800000d */
[----:B------:R-:W-:-:S04]  /*dbc0*/  F2FP.BF16.F32.PACK_AB R13, RZ, R13 ;  /* 0x0000000dff0d723e */ /* 0x000fc800000010ff */
[----:B------:R-:W-:Y:S01]  /*dbd0*/  PRMT R14, R13, 0x7610, R14 ;  /* 0x000076100d0e7816 */ /* 0x000fe2000000000e */
[----:B------:R-:W-:-:S05]  /*dbe0*/  @P2 IMAD.MOV.U32 R13, RZ, RZ, R11 ;  /* 0x000000ffff0d2224 */ /* 0x000fca00078e000b */
[----:B------:R0:W-:Y:S01]  /*dbf0*/  @P2 STG.E.U16 desc[UR14][R12.64+0x80], R14 ;  /* 0x0000800e0c002986 */ /* 0x0001e2000c10150e */
[----:B------:R-:W-:Y:S05]  /*dc00*/  @!P3 BRA `(.L_x_474) ;  /* 0x000000000004b947 */ /* 0x000fea0003800000 */
[----:B------:R0:W5:Y:S02]  /*dc10*/  LDG.E.LTC128B.U16 R15, desc[UR14][R8.64+0x82] ;  /* 0x0000820e080f7981 */ /* 0x000164000c1e1520 */
.L_x_474:
[----:B------:R-:W-:Y:S05]  /*dc20*/  BSYNC B0 ;  /* 0x0000000000007941 */ /* 0x000fea0003800000 */
.L_x_473:
        /* <DEDUP_REMOVED lines=12> */
.L_x_476:
[----:B------:R-:W-:Y:S05]  /*dcf0*/  BSYNC B0 ;  /* 0x0000000000007941 */ /* 0x000fea0003800000 */
.L_x_475:
        /* <DEDUP_REMOVED lines=12> */
.L_x_478:
[----:B------:R-:W-:Y:S05]  /*ddc0*/  BSYNC B0 ;  /* 0x0000000000007941 */ /* 0x000fea0003800000 */
.L_x_477:
        /* <DEDUP_REMOVED lines=12> */
.L_x_480:
[----:B------:R-:W-:Y:S05]  /*de90*/  BSYNC B0 ;  /* 0x0000000000007941 */ /* 0x000fea0003800000 */
.L_x_479:
        /* <DEDUP_REMOVED lines=12> */
.L_x_482:
[----:B------:R-:W-:Y:S05]  /*df60*/  BSYNC B0 ;  /* 0x0000000000007941 */ /* 0x000fea0003800000 */
.L_x_481:
        /* <DEDUP_REMOVED lines=12> */
.L_x_484:
[----:B------:R-:W-:Y:S05]  /*e030*/  BSYNC B0 ;  /* 0x0000000000007941 */ /* 0x000fea0003800000 */
.L_x_483:
[----:B0----5:R-:W-:Y:S01]  /*e040*/  SHF.L.U32 R12, R15, 0x10, RZ ;  /* 0x000000100f0c7819 */ /* 0x021fe200000006ff */
[----:B------:R-:W-:Y:S01]  /*e050*/  BSSY B0, `(.L_x_485) ;  /* 0x000000b000007945 */ /* 0x000fe20003800000 */
[----:B------:R-:W-:-:S03]  /*e060*/  ISETP.GT.AND P3, PT, R0, 0x51, P0 ;  /* 0x000000510000780c */ /* 0x000fc60000764270 */
        /* <DEDUP_REMOVED lines=9> */
.L_x_486:
[----:B------:R-:W-:Y:S05]  /*e100*/  BSYNC B0 ;  /* 0x0000000000007941 */ /* 0x000fea0003800000 */
.L_x_485:
        /* <DEDUP_REMOVED lines=12> */
.L_x_488:
[----:B------:R-:W-:Y:S05]  /*e1d0*/  BSYNC B0 ;  /* 0x0000000000007941 */ /* 0x000fea0003800000 */
.L_x_487:
        /* <DEDUP_REMOVED lines=12> */
.L_x_490:
[----:B------:R-:W-:Y:S05]  /*e2a0*/  BSYNC B0 ;  /* 0x0000000000007941 */ /* 0x000fea0003800000 */
.L_x_489:
        /* <DEDUP_REMOVED lines=12> */
.L_x_492:
[----:B------:R-:W-:Y:S05]  /*e370*/  BSYNC B0 ;  /* 0x0000000000007941 */ /* 0x000fea0003800000 */
.L_x_491:
        /* <DEDUP_REMOVED lines=12> */
.L_x_494:
[----:B------:R-:W-:Y:S05]  /*e440*/  BSYNC B0 ;  /* 0x0000000000007941 */ /* 0x000fea0003800000 */
.L_x_493:
[----:B0----5:R-:W-:Y:S01]  /*e450*/  IMAD.U32 R12, R15, 0x10000, RZ ;  /* 0x000100000f0c7824 */ /* 0x021fe200078e00ff */
[----:B------:R-:W-:Y:S01]  /*e460*/  @P3 MOV R13, R7 ;  /* 0x00000007000d3202 */ /* 0x000fe20000000f00 */
[----:B------:R-:W-:Y:S01]  /*e470*/  BSSY B0, `(.L_x_495) ;  /* 0x000000a000007945 */ /* 0x000fe20003800000 */
[----:B------:R-:W-:Y:S01]  /*e480*/  ISETP.GT.AND P2, PT, R0, 0x58, P1 ;  /* 0x000000580000780c */ /* 0x000fe20000f44270 */
        /* <DEDUP_REMOVED lines=8> */
.L_x_496:
[----:B------:R-:W-:Y:S05]  /*e510*/  BSYNC B0 ;  /* 0x0000000000007941 */ /* 0x000fea0003800000 */
.L_x_495:
        /* <DEDUP_REMOVED lines=12> */
.L_x_498:
[----:B------:R-:W-:Y:S05]  /*e5e0*/  BSYNC B0 ;  /* 0x0000000000007941 */ /* 0x000fea0003800000 */
.L_x_497:
        /* <DEDUP_REMOVED lines=12> */
.L_x_500:
[----:B------:R-:W-:Y:S05]  /*e6b0*/  BSYNC B0 ;  /* 0x0000000000007941 */ /* 0x000fea0003800000 */
.L_x_499:
        /* <DEDUP_REMOVED lines=12> */
.L_x_502:
[----:B------:R-:W-:Y:S05]  /*e780*/  BSYNC B0 ;  /* 0x0000000000007941 */ /* 0x000fea0003800000 */
.L_x_501:
        /* <DEDUP_REMOVED lines=12> */
.L_x_504:
[----:B------:R-:W-:Y:S05]  /*e850*/  BSYNC B0 ;  /* 0x0000000000007941 */ /* 0x000fea0003800000 */
.L_x_503:
        /* <DEDUP_REMOVED lines=12> */
.L_x_506:
[----:B------:R-:W-:Y:S05]  /*e920*/  BSYNC B0 ;  /* 0x0000000000007941 */ /* 0x000fea0003800000 */
.L_x_505:
[----:B0----5:R-:W-:Y:S01]  /*e930*/  IMAD.U32 R12, R15, 0x10000, RZ ;  /* 0x000100000f0c7824 */ /* 0x021fe200078e00ff */
[----:B------:R-:W-:Y:S01]  /*e940*/  ISETP.GT.AND P2, PT, R0, 0x68, P0 ;  /* 0x000000680000780c */ /* 0x000fe20000744270 */
[----:B------:R-:W-:Y:S02]  /*e950*/  BSSY B0, `(.L_x_507) ;  /* 0x000000a000007945 */ /* 0x000fe40003800000 */
[----:B------:R-:W-:-:S04]  /*e960*/  FMUL R12, R12, UR16 ;  /* 0x000000100c0c7c20 */ /* 0x000fc80008400000 */
[----:B------:R-:W-:-:S05]  /*e970*/  FFMA R12, R75, UR13, R12 ;  /* 0x0000000d4b0c7c23 */ /* 0x000fca000800000c */
[----:B------:R-:W-:Y:S02]  /*e980*/  F2FP.BF16.F32.PACK_AB R13, RZ, R12 ;  /* 0x0000000cff0d723e */ /* 0x000fe400000010ff */
[----:B------:R-:W-:Y:S02]  /*e990*/  IADD3 R12, R2, UR8, RZ ;  /* 0x00000008020c7c10 */ /* 0x000fe4000fffe0ff */
[----:B------:R-:W-:Y:S01]  /*e9a0*/  PRMT R14, R13, 0x7610, R14 ;  /* 0x000076100d0e7816 */ /* 0x000fe2000000000e */
[----:B------:R-:W-:-:S05]  /*e9b0*/  @P3 IMAD.MOV.U32 R13, RZ, RZ, R11 ;  /* 0x000000ffff0d3224 */ /* 0x000fca00078e000b */
[----:B------:R0:W-:Y:S01]  /*e9c0*/  @P3 STG.E.U16 desc[UR14][R12.64+0xc2], R14 ;  /* 0x0000c20e0c003986 */ /* 0x0001e2000c10150e */
[----:B------:R-:W-:Y:S05]  /*e9d0*/  @!P2 BRA `(.L_x_508) ;  /* 0x000000000004a947 */ /* 0x000fea0003800000 */
[----:B------:R0:W5:Y:S02]  /*e9e0*/  LDG.E.LTC128B.U16 R15, desc[UR14][R4.64+0xd0] ;  /* 0x0000d00e040f7981 */ /* 0x000164000c1e1520 */
.L_x_508:
[----:B------:R-:W-:Y:S05]  /*e9f0*/  BSYNC B0 ;  /* 0x0000000000007941 */ /* 0x000fea0003800000 */
.L_x_507:
        /* <DEDUP_REMOVED lines=12> */
.L_x_510:
[----:B------:R-:W-:Y:S05]  /*eac0*/  BSYNC B0 ;  /* 0x0000000000007941 */ /* 0x000fea0003800000 */
.L_x_509:
        /* <DEDUP_REMOVED lines=12> */
.L_x_512:
[----:B------:R-:W-:Y:S05]  /*eb90*/  BSYNC B0 ;  /* 0x0000000000007941 */ /* 0x000fea0003800000 */
.L_x_511:
        /* <DEDUP_REMOVED lines=12> */
.L_x_514:
[----:B------:R-:W-:Y:S05]  /*ec60*/  BSYNC B0 ;  /* 0x0000000000007941 */ /* 0x000fea0003800000 */
.L_x_513:
        /* <DEDUP_REMOVED lines=12> */
.L_x_516:
[----:B------:R-:W-:Y:S05]  /*ed30*/  BSYNC B0 ;  /* 0x0000000000007941 */ /* 0x000fea0003800000 */
.L_x_515:
        /* <DEDUP_REMOVED lines=12> */
.L_x_518:
[----:B------:R-:W-:Y:S05]  /*ee00*/  BSYNC B0 ;  /* 0x0000000000007941 */ /* 0x000fea0003800000 */
.L_x_517:
        /* <DEDUP_REMOVED lines=12> */
.L_x_520:
[----:B------:R-:W-:Y:S05]  /*eed0*/  BSYNC B0 ;  /* 0x0000000000007941 */ /* 0x000fea0003800000 */
.L_x_519:
        /* <DEDUP_REMOVED lines=12> */
.L_x_522:
[----:B------:R-:W-:Y:S05]  /*efa0*/  BSYNC B0 ;  /* 0x0000000000007941 */ /* 0x000fea0003800000 */
.L_x_521:
        /* <DEDUP_REMOVED lines=12> */
.L_x_524:
[----:B------:R-:W-:Y:S05]  /*f070*/  BSYNC B0 ;  /* 0x0000000000007941 */ /* 0x000fea0003800000 */
.L_x_523:
        /* <DEDUP_REMOVED lines=12> */
.L_x_526:
[----:B------:R-:W-:Y:S05]  /*f140*/  BSYNC B0 ;  /* 0x0000000000007941 */ /* 0x000fea0003800000 */
.L_x_525:
[----:B01--45:R-:W-:Y:S01]  /*f150*/  IMAD.U32 R4, R15, 0x10000, RZ ;  /* 0x000100000f047824 */ /* 0x033fe200078e00ff */
[----:B------:R-:W-:Y:S01]  /*f160*/  ISETP.GT.AND P2, PT, R0, 0x78, P1 ;  /* 0x000000780000780c */ /* 0x000fe20000f44270 */
[----:B------:R-:W-:Y:S01]  /*f170*/  @P0 IMAD.MOV.U32 R6, RZ, RZ, R2 ;  /* 0x000000ffff060224 */ /* 0x000fe200078e0002 */
[----:B------:R-:W-:Y:S01]  /*f180*/  BSSY B0, `(.L_x_527) ;  /* 0x0000007000007945 */ /* 0x000fe20003800000 */
[----:B------:R-:W-:-:S04]  /*f190*/  FMUL R4, R4, UR16 ;  /* 0x0000001004047c20 */ /* 0x000fc80008400000 */
[----:B------:R-:W-:-:S05]  /*f1a0*/  FFMA R4, R85, UR13, R4 ;  /* 0x0000000d55047c23 */ /* 0x000fca0008000004 */
[----:B------:R-:W-:-:S05]  /*f1b0*/  F2FP.BF16.F32.PACK_AB R4, RZ, R4 ;  /* 0x00000004ff04723e */ /* 0x000fca00000010ff */
[----:B------:R0:W-:Y:S01]  /*f1c0*/  @P0 STG.E.U16 desc[UR14][R6.64+0xf2], R4 ;  /* 0x0000f20406000986 */ /* 0x0001e2000c10150e */
[----:B------:R-:W-:Y:S05]  /*f1d0*/  @!P2 BRA `(.L_x_528) ;  /* 0x000000000004a947 */ /* 0x000fea0003800000 */
[----:B------:R1:W5:Y:S02]  /*f1e0*/  LDG.E.LTC128B.U16 R15, desc[UR14][R8.64+0xf0] ;  /* 0x0000f00e080f7981 */ /* 0x000364000c1e1520 */
.L_x_528:
[----:B------:R-:W-:Y:S05]  /*f1f0*/  BSYNC B0 ;  /* 0x0000000000007941 */ /* 0x000fea0003800000 */
.L_x_527:
        /* <DEDUP_REMOVED lines=12> */
.L_x_530:
[----:B------:R-:W-:Y:S05]  /*f2c0*/  BSYNC B0 ;  /* 0x0000000000007941 */ /* 0x000fea0003800000 */
.L_x_529:
[----:B-----5:R-:W-:Y:S02]  /*f2d0*/  IMAD.U32 R15, R15, 0x10000, RZ ;  /* 0x000100000f0f7824 */ /* 0x020fe400078e00ff */
[----:B------:R-:W-:Y:S02]  /*f2e0*/  VIADD R2, R2, UR8 ;  /* 0x0000000802027c36 */ /* 0x000fe40008000000 */
[----:B0-----:R-:W-:-:S04]  /*f2f0*/  FMUL R0, R15, UR16 ;  /* 0x000000100f007c20 */ /* 0x001fc80008400000 */
[----:B------:R-:W-:Y:S01]  /*f300*/  FFMA R0, R87, UR13, R0 ;  /* 0x0000000d57007c23 */ /* 0x000fe20008000000 */
[----:B------:R-:W-:Y:S06]  /*f310*/  @!P1 EXIT ;  /* 0x000000000000994d */ /* 0x000fec0003800000 */
[----:B------:R-:W-:Y:S01]  /*f320*/  F2FP.BF16.F32.PACK_AB R0, RZ, R0 ;  /* 0x00000000ff00723e */ /* 0x000fe200000010ff */
[----:B------:R-:W-:-:S05]  /*f330*/  IMAD.MOV.U32 R3, RZ, RZ, R11 ;  /* 0x000000ffff037224 */ /* 0x000fca00078e000b */
[----:B------:R-:W-:Y:S01]  /*f340*/  STG.E.U16 desc[UR14][R2.64+0xf2], R0 ;  /* 0x0000f20002007986 */ /* 0x000fe2000c10150e */
[----:B------:R-:W-:Y:S05]  /*f350*/  EXIT ;  /* 0x000000000000794d */ /* 0x000fea0003800000 */
.L_x_28:
[----:B------:R-:W2:Y:S01]  /*f360*/  LDL.LU R7, [R1+0x8] ;  /* 0x0000080001077983 */ /* 0x000ea20000300800 */
[----:B------:R-:W-:-:S03]  /*f370*/  ULDC.64 UR6, c[0x0][0x650] ;  /* 0x0001940000067ab9 */ /* 0x000fc60000000a00 */
[----:B-1----:R-:W3:Y:S04]  /*f380*/  LDL.LU R6, [R1+0xc] ;  /* 0x00000c0001067983 */ /* 0x002ee80000300800 */
[----:B------:R-:W4:Y:S04]  /*f390*/  LDL.LU R8, [R1+0x18] ;  /* 0x0000180001087983 */ /* 0x000f280000300800 */
[----:B------:R-:W5:Y:S04]  /*f3a0*/  LDL.LU R252, [R1+0x4c] ;  /* 0x00004c0001fc7983 */ /* 0x000f680000300800 */
        /* <DEDUP_REMOVED lines=35> */
[----:B------:R-:W5:Y:S01]  /*f5e0*/  LDL.LU R232, [R1+0xdc] ;  /* 0x0000dc0001e87983 */ /* 0x000f620000300800 */
[----:B------:R-:W-:-:S03]  /*f5f0*/  LEA R2, P2, R4, UR6, 0x1 ;  /* 0x0000000604027c11 */ /* 0x000fc6000f8408ff */
[----:B------:R-:W5:Y:S04]  /*f600*/  LDL.LU R231, [R1+0xe0] ;  /* 0x0000e00001e77983 */ /* 0x000f680000300800 */
[----:B------:R-:W5:Y:S04]  /*f610*/  LDL.LU R233, [R1+0xe4] ;  /* 0x0000e40001e97983 */ /* 0x000f680000300800 */
[----:B------:R-:W5:Y:S04]  /*f620*/  LDL.LU R234, [R1+0xe8] ;  /* 0x0000e80001ea7983 */ /* 0x000f680000300800 */
[----:B------:R-:W5:Y:S01]  /*f630*/  LDL.LU R235, [R1+0xec] ;  /* 0x0000ec0001eb7983 */ /* 0x000f620000300800 */
[----:B------:R-:W-:-:S03]  /*f640*/  LEA.HI.X R3, R4, UR7, R3, 0x1, P2 ;  /* 0x0000000704037c11 */ /* 0x000fc600090f0c03 */
[----:B------:R-:W5:Y:S04]  /*f650*/  LDL.LU R236, [R1+0xf0] ;  /* 0x0000f00001ec7983 */ /* 0x000f680000300800 */
[----:B------:R-:W5:Y:S04]  /*f660*/  LDL.LU R237, [R1+0xf4] ;  /* 0x0000f40001ed7983 */ /* 0x000f680000300800 */
[----:B------:R-:W5:Y:S04]  /*f670*/  LDL.LU R238, [R1+0xf8] ;  /* 0x0000f80001ee7983 */ /* 0x000f680000300800 */
[----:B------:R-:W5:Y:S04]  /*f680*/  LDL.LU R239, [R1+0xfc] ;  /* 0x0000fc0001ef7983 */ /* 0x000f680000300800 */
[----:B------:R-:W4:Y:S04]  /*f690*/  LDL.LU R4, [R1+0x4] ;  /* 0x0000040001047983 */ /* 0x000f280000300800 */
[----:B------:R-:W5:Y:S01]  /*f6a0*/  LDL.LU R5, [R1] ;  /* 0x0000000001057983 */ /* 0x000f620000300800 */
[----:B------:R-:W-:Y:S01]  /*f6b0*/  ISETP.GT.AND P2, PT, R0, 0x1, P0 ;  /* 0x000000010000780c */ /* 0x000fe20000744270 */
[----:B------:R-:W-:-:S02]  /*f6c0*/  USHF.L.U32 UR9, UR4, 0x1, URZ ;  /* 0x0000000104097899 */ /* 0x000fc4000800063f */
[----:B------:R-:W-:Y:S01]  /*f6d0*/  USHF.L.U64.HI UR8, UR4, 0x1, UR5 ;  /* 0x0000000104087899 */ /* 0x000fe20008010205 */
[----:B--2---:R-:W-:Y:S01]  /*f6e0*/  FMUL R7, R7, UR13 ;  /* 0x0000000d07077c20 */ /* 0x004fe20008400000 */
[----:B---3--:R-:W-:-:S04]  /*f6f0*/  FMUL R6, R6, UR13 ;  /* 0x0000000d06067c20 */ /* 0x008fc80008400000 */
[----:B------:R-:W-:Y:S02]  /*f700*/  F2FP.BF16.F32.PACK_AB R7, RZ, R7 ;  /* 0x00000007ff07723e */ /* 0x000fe400000010ff */
[----:B------:R-:W-:Y:S01]  /*f710*/  F2FP.BF16.F32.PACK_AB R6, RZ, R6 ;  /* 0x00000006ff06723e */ /* 0x000fe200000010ff */
[----:B----4-:R-:W-:Y:S01]  /*f720*/  FMUL R4, R4, UR13 ;  /* 0x0000000d04047c20 */ /* 0x010fe20008400000 */
[----:B-----5:R-:W-:-:S04]  /*f730*/  FMUL R5, R5, UR13 ;  /* 0x0000000d05057c20 */ /* 0x020fc80008400000 */
[----:B------:R-:W-:Y:S02]  /*f740*/  F2FP.BF16.F32.PACK_AB R4, RZ, R4 ;  /* 0x00000004ff04723e */ /* 0x000fe400000010ff */
[----:B------:R-:W-:-:S03]  /*f750*/  F2FP.BF16.F32.PACK_AB R5, RZ, R5 ;  /* 0x00000005ff05723e */ /* 0x000fc600000010ff */
[----:B------:R1:W-:Y:S04]  /*f760*/  @P2 STG.E.U16 desc[UR14][R2.64+0x2], R4 ;  /* 0x0000020402002986 */ /* 0x0003e8000c10150e */
[----:B------:R2:W-:Y:S01]  /*f770*/  @P1 STG.E.U16 desc[UR14][R2.64], R5 ;  /* 0x0000000502001986 */ /* 0x0005e2000c10150e */
[----:B------:R-:W-:-:S04]  /*f780*/  ISETP.GT.AND P1, PT, R14, 0x8, PT ;  /* 0x000000080e00780c */ /* 0x000fc80003f24270 */
[----:B------:R-:W-:Y:S02]  /*f790*/  ISETP.GT.AND P2, PT, R0, RZ, P1 ;  /* 0x000000ff0000720c */ /* 0x000fe40000f44270 */
[----:B-1----:R-:W-:-:S04]  /*f7a0*/  IADD3 R4, P3, R2, UR9, RZ ;  /* 0x0000000902047c10 */ /* 0x002fc8000ff7e0ff */
[----:B--2---:R-:W-:-:S07]  /*f7b0*/  IADD3.X R5, R3, UR8, RZ, P3, !PT ;  /* 0x0000000803057c10 */ /* 0x004fce0009ffe4ff */
[----:B------:R1:W-:Y:S01]  /*f7c0*/  @P2 STG.E.U16 desc[UR14][R4.64], R7 ;  /* 0x0000000704002986 */ /* 0x0003e2000c10150e */
[----:B------:R-:W-:-:S03]  /*f7d0*/  ISETP.GT.AND P2, PT, R0, 0x1, P1 ;  /* 0x000000010000780c */ /* 0x000fc60000f44270 */
[----:B-1----:R-:W2:Y:S10]  /*f7e0*/  LDL.LU R7, [R1+0x14] ;  /* 0x0000140001077983 */ /* 0x002eb40000300800 */
[----:B------:R1:W-:Y:S04]  /*f7f0*/  @P2 STG.E.U16 desc[UR14][R4.64+0x2], R6 ;  /* 0x0000020604002986 */ /* 0x0003e8000c10150e */
[----:B-1----:R-:W3:Y:S01]  /*f800*/  LDL.LU R6, [R1+0x10] ;  /* 0x0000100001067983 */ /* 0x002ee20000300800 */
[----:B------:R-:W-:Y:S01]  /*f810*/  ISETP.GT.AND P2, PT, R0, 0x8, P0 ;  /* 0x000000080000780c */ /* 0x000fe20000744270 */
[----:B------:R-:W-:Y:S01]  /*f820*/  FMUL R8, R8, UR13 ;  /* 0x0000000d08087c20 */ /* 0x000fe20008400000 */
[----:B------:R-:W-:-:S02]  /*f830*/  ISETP.GT.AND P3, PT, R0, 0x9, P0 ;  /* 0x000000090000780c */ /* 0x000fc40000764270 */
[----:B------:R-:W-:Y:S01]  /*f840*/  ISETP.GT.AND P4, PT, R0, 0x8, P1 ;  /* 0x000000080000780c */ /* 0x000fe20000f84270 */
[----:B--2---:R-:W-:-:S05]  /*f850*/  FMUL R7, R7, UR13 ;  /* 0x0000000d07077c20 */ /* 0x004fca0008400000 */
[----:B------:R-:W-:Y:S01]  /*f860*/  F2FP.BF16.F32.PACK_AB R7, RZ, R7 ;  /* 0x00000007ff07723e */ /* 0x000fe200000010ff */
[----:B---3--:R-:W-:-:S05]  /*f870*/  FMUL R6, R6, UR13 ;  /* 0x0000000d06067c20 */ /* 0x008fca0008400000 */
[----:B------:R-:W-:-:S04]  /*f880*/  F2FP.BF16.F32.PACK_AB R6, RZ, R6 ;  /* 0x00000006ff06723e */ /* 0x000fc800000010ff */
[----:B------:R-:W-:Y:S02]  /*f890*/  PRMT R9, R6, 0x7610, R9 ;  /* 0x0000761006097816 */ /* 0x000fe40000000009 */
[----:B------:R-:W-:Y:S01]  /*f8a0*/  F2FP.BF16.F32.PACK_AB R6, RZ, R8 ;  /* 0x00000008ff06723e */ /* 0x000fe200000010ff */
[----:B------:R1:W-:Y:S04]  /*f8b0*/  @P3 STG.E.U16 desc[UR14][R2.64+0x12], R7 ;  /* 0x0000120702003986 */ /* 0x0003e8000c10150e */
[----:B------:R-:W2:Y:S04]  /*f8c0*/  LDL.LU R8, [R1+0x28] ;  /* 0x0000280001087983 */ /* 0x000ea80000300800 */
[----:B------:R-:W-:Y:S04]  /*f8d0*/  @P2 STG.E.U16 desc[UR14][R2.64+0x10], R9 ;  /* 0x0000100902002986 */ /* 0x000fe8000c10150e */
[----:B-1----:R-:W3:Y:S04]  /*f8e0*/  LDL.LU R7, [R1+0x24] ;  /* 0x0000240001077983 */ /* 0x002ee80000300800 */
[----:B------:R1:W-:Y:S04]  /*f8f0*/  @P4 STG.E.U16 desc[UR14][R4.64+0x10], R6 ;  /* 0x0000100604004986 */ /* 0x0003e8000c10150e */
[----:B-1----:R-:W4:Y:S01]  /*f900*/  LDL.LU R6, [R1+0x1c] ;  /* 0x00001c0001067983 */ /* 0x002f220000300800 */
[----:B------:R-:W-:Y:S01]  /*f910*/  ISETP.GT.AND P2, PT, R0, 0x9, P1 ;  /* 0x000000090000780c */ /* 0x000fe20000f44270 */
[----:B----4-:R-:W-:-:S05]  /*f920*/  FMUL R6, R6, UR13 ;  /* 0x0000000d06067c20 */ /* 0x010fca0008400000 */
[----:B------:R-:W-:-:S07]  /*f930*/  F2FP.BF16.F32.PACK_AB R6, RZ, R6 ;  /* 0x00000006ff06723e */ /* 0x000fce00000010ff */
[----:B------:R1:W-:Y:S04]  /*f940*/  @P2 STG.E.U16 desc[UR14][R4.64+0x12], R6 ;  /* 0x0000120604002986 */ /* 0x0003e8000c10150e */
[----:B-1----:R-:W4:Y:S01]  /*f950*/  LDL.LU R6, [R1+0x20] ;  /* 0x0000200001067983 */ /* 0x002f220000300800 */
[----:B--2---:R-:W-:Y:S01]  /*f960*/  FMUL R8, R8, UR13 ;  /* 0x0000000d08087c20 */ /* 0x004fe20008400000 */
[C---:B------:R-:W-:Y:S01]  /*f970*/  ISETP.GT.AND P2, PT, R0.reuse, 0x10, P0 ;  /* 0x000000100000780c */ /* 0x040fe20000744270 */
[----:B---3--:R-:W-:Y:S01]  /*f980*/  FMUL R7, R7, UR13 ;  /* 0x0000000d07077c20 */ /* 0x008fe20008400000 */
[C---:B------:R-:W-:Y:S02]  /*f990*/  ISETP.GT.AND P3, PT, R0.reuse, 0x11, P0 ;  /* 0x000000110000780c */ /* 0x040fe40000764270 */
[----:B------:R-:W-:-:S02]  /*f9a0*/  ISETP.GT.AND P4, PT, R0, 0x10, P1 ;  /* 0x000000100000780c */ /* 0x000fc40000f84270 */
[----:B------:R-:W-:Y:S01]  /*f9b0*/  F2FP.BF16.F32.PACK_AB R7, RZ, R7 ;  /* 0x00000007ff07723e */ /* 0x000fe200000010ff */
[----:B----4-:R-:W-:-:S05]  /*f9c0*/  FMUL R6, R6, UR13 ;  /* 0x0000000d06067c20 */ /* 0x010fca0008400000 */
[----:B------:R-:W-:-:S04]  /*f9d0*/  F2FP.BF16.F32.PACK_AB R6, RZ, R6 ;  /* 0x00000006ff06723e */ /* 0x000fc800000010ff */
[----:B------:R-:W-:Y:S02]  /*f9e0*/  PRMT R9, R6, 0x7610, R9 ;  /* 0x0000761006097816 */ /* 0x000fe40000000009 */
[----:B------:R-:W-:Y:S02]  /*f9f0*/  F2FP.BF16.F32.PACK_AB R6, RZ, R8 ;  /* 0x00000008ff06723e */ /* 0x000fe400000010ff */
[----:B------:R-:W2:Y:S04]  /*fa00*/  LDL.LU R8, [R1+0x2c] ;  /* 0x00002c0001087983 */ /* 0x000ea80000300800 */
[----:B------:R1:W-:Y:S01]  /*fa10*/  @P2 STG.E.U16 desc[UR14][R2.64+0x20], R9 ;  /* 0x0000200902002986 */ /* 0x0003e2000c10150e */
[----:B------:R-:W-:-:S03]  /*fa20*/  ISETP.GT.AND P2, PT, R0, 0x11, P1 ;  /* 0x000000110000780c */ /* 0x000fc60000f44270 */
[----:B------:R-:W-:Y:S04]  /*fa30*/  @P3 STG.E.U16 desc[UR14][R2.64+0x22], R7 ;  /* 0x0000220702003986 */ /* 0x000fe8000c10150e */
[----:B------:R3:W-:Y:S04]  /*fa40*/  @P4 STG.E.U16 desc[UR14][R4.64+0x20], R6 ;  /* 0x0000200604004986 */ /* 0x0007e8000c10150e */
[----:B-1----:R-:W4:Y:S01]  /*fa50*/  LDL.LU R9, [R1+0x34] ;  /* 0x0000340001097983 */ /* 0x002f220000300800 */
[----:B--2---:R-:W-:-:S05]  /*fa60*/  FMUL R8, R8, UR13 ;  /* 0x0000000d08087c20 */ /* 0x004fca0008400000 */
[----:B------:R-:W-:-:S04]  /*fa70*/  F2FP.BF16.F32.PACK_AB R8, RZ, R8 ;  /* 0x00000008ff08723e */ /* 0x000fc800000010ff */
[----:B---3--:R-:W-:Y:S02]  /*fa80*/  PRMT R6, R8, 0x7610, R6 ;  /* 0x0000761008067816 */ /* 0x008fe40000000006 */
[----:B------:R-:W2:Y:S04]  /*fa90*/  LDL.LU R8, [R1+0x30] ;  /* 0x0000300001087983 */ /* 0x000ea80000300800 */
[----:B------:R1:W-:Y:S04]  /*faa0*/  @P2 STG.E.U16 desc[UR14][R4.64+0x22], R6 ;  /* 0x0000220604002986 */ /* 0x0003e8000c10150e */
[----:B-1----:R-:W3:Y:S01]  /*fab0*/  LDL.LU R6, [R1+0x3c] ;  /* 0x00003c0001067983 */ /* 0x002ee20000300800 */
[----:B------:R-:W-:Y:S01]  /*fac0*/  ISETP.GT.AND P2, PT, R0, 0x18, P0 ;  /* 0x000000180000780c */ /* 0x000fe20000744270 */
[----:B----4-:R-:W-:Y:S01]  /*fad0*/  FMUL R9, R9, UR13 ;  /* 0x0000000d09097c20 */ /* 0x010fe20008400000 */
[----:B--2---:R-:W-:-:S05]  /*fae0*/  FMUL R8, R8, UR13 ;  /* 0x0000000d08087c20 */ /* 0x004fca0008400000 */
[----:B------:R-:W-:Y:S02]  /*faf0*/  F2FP.BF16.F32.PACK_AB R7, RZ, R8 ;  /* 0x00000008ff07723e */ /* 0x000fe400000010ff */
[----:B------:R-:W-:Y:S02]  /*fb00*/  F2FP.BF16.F32.PACK_AB R8, RZ, R9 ;  /* 0x00000009ff08723e */ /* 0x000fe400000010ff */
[----:B------:R-:W2:Y:S01]  /*fb10*/  LDL.LU R9, [R1+0x38] ;  /* 0x0000380001097983 */ /* 0x000ea20000300800 */
[C---:B------:R-:W-:Y:S02]  /*fb20*/  ISETP.GT.AND P3, PT, R0.reuse, 0x19, P0 ;  /* 0x000000190000780c */ /* 0x040fe40000764270 */
[----:B------:R-:W-:Y:S01]  /*fb30*/  ISETP.GT.AND P4, PT, R0, 0x18, P1 ;  /* 0x000000180000780c */ /* 0x000fe20000f84270 */
[----:B------:R1:W-:Y:S01]  /*fb40*/  @P2 STG.E.U16 desc[UR14][R2.64+0x30], R7 ;  /* 0x0000300702002986 */ /* 0x0003e2000c10150e */
[----:B---3--:R-:W-:-:S05]  /*fb50*/  FMUL R6, R6, UR13 ;  /* 0x0000000d06067c20 */ /* 0x008fca0008400000 */
[----:B------:R-:W-:Y:S01]  /*fb60*/  F2FP.BF16.F32.PACK_AB R6, RZ, R6 ;  /* 0x00000006ff06723e */ /* 0x000fe200000010ff */
[----:B-1----:R-:W3:Y:S03]  /*fb70*/  LDL.LU R7, [R1+0x44] ;  /* 0x0000440001077983 */ /* 0x002ee60000300800 */
[----:B------:R-:W-:Y:S02]  /*fb80*/  PRMT R10, R6, 0x7610, R10 ;  /* 0x00007610060a7816 */ /* 0x000fe4000000000a */
[----:B------:R-:W4:Y:S04]  /*fb90*/  LDL.LU R6, [R1+0x40] ;  /* 0x0000400001067983 */ /* 0x000f280000300800 */
[----:B------:R1:W-:Y:S01]  /*fba0*/  @P3 STG.E.U16 desc[UR14][R2.64+0x32], R8 ;  /* 0x0000320802003986 */ /* 0x0003e2000c10150e */
[----:B------:R-:W-:-:S02]  /*fbb0*/  ISETP.GT.AND P2, PT, R0, 0x19, P1 ;  /* 0x000000190000780c */ /* 0x000fc40000f44270 */
[----:B------:R-:W-:Y:S01]  /*fbc0*/  ISETP.GT.AND P5, PT, R0, 0x30, P1 ;  /* 0x000000300000780c */ /* 0x000fe20000fa4270 */
[----:B------:R-:W-:Y:S01]  /*fbd0*/  FMUL R12, R12, UR13 ;  /* 0x0000000d0c0c7c20 */ /* 0x000fe20008400000 */
        /* <DEDUP_REMOVED lines=31> */
[----:B------:R-:W-:-:S02]  /*fdd0*/  USHF.L.U32 UR6, UR18, 0x6, URZ ;  /* 0x0000000612067899 */ /* 0x000fc4000800063f */
[----:B------:R-:W-:Y:S01]  /*fde0*/  USHF.L.U64.HI UR7, UR18, 0x6, UR19 ;  /* 0x0000000612077899 */ /* 0x000fe20008010213 */
[----:B------:R-:W-:Y:S01]  /*fdf0*/  FMUL R152, R152, UR13 ;  /* 0x0000000d98987c20 */ /* 0x000fe20008400000 */
[----:B------:R-:W-:Y:S01]  /*fe00*/  FMUL R153, R153, UR13 ;  /* 0x0000000d99997c20 */ /* 0x000fe20008400000 */
[----:B------:R-:W-:Y:S01]  /*fe10*/  FMUL R154, R154, UR13 ;  /* 0x0000000d9a9a7c20 */ /* 0x000fe20008400000 */
[----:B------:R-:W-:Y:S01]  /*fe20*/  FMUL R155, R155, UR13 ;  /* 0x0000000d9b9b7c20 */ /* 0x000fe20008400000 */
[----:B--2---:R-:W-:-:S05]  /*fe30*/  FMUL R9, R9, UR13 ;  /* 0x0000000d09097c20 */ /* 0x004fca0008400000 */
[----:B------:R-:W-:Y:S01]  /*fe40*/  F2FP.BF16.F32.PACK_AB R9, RZ, R9 ;  /* 0x00000009ff09723e */ /* 0x000fe200000010ff */
[----:B----4-:R-:W-:-:S05]  /*fe50*/  FMUL R6, R6, UR13 ;  /* 0x0000000d06067c20 */ /* 0x010fca0008400000 */
[----:B-1----:R-:W-:Y:S02]  /*fe60*/  F2FP.BF16.F32.PACK_AB R8, RZ, R6 ;  /* 0x00000006ff08723e */ /* 0x002fe400000010ff */
[----:B------:R-:W2:Y:S04]  /*fe70*/  LDL.LU R6, [R1+0x48] ;  /* 0x0000480001067983 */ /* 0x000ea80000300800 */
[----:B------:R1:W-:Y:S04]  /*fe80*/  @P4 STG.E.U16 desc[UR14][R4.64+0x30], R9 ;  /* 0x0000300904004986 */ /* 0x0003e8000c10150e */
[----:B------:R-:W-:Y:S01]  /*fe90*/  @P2 STG.E.U16 desc[UR14][R4.64+0x32], R10 ;  /* 0x0000320a04002986 */ /* 0x000fe2000c10150e */
[C---:B------:R-:W-:Y:S01]  /*fea0*/  ISETP.GT.AND P2, PT, R0.reuse, 0x20, P0 ;  /* 0x000000200000780c */ /* 0x040fe20000744270 */
[----:B---3--:R-:W-:Y:S01]  /*feb0*/  FMUL R7, R7, UR13 ;  /* 0x0000000d07077c20 */ /* 0x008fe20008400000 */
[----:B------:R-:W-:-:S02]  /*fec0*/  ISETP.GT.AND P3, PT, R0, 0x21, P0 ;  /* 0x000000210000780c */ /* 0x000fc40000764270 */
[----:B------:R-:W-:Y:S02]  /*fed0*/  ISETP.GT.AND P4, PT, R0, 0x20, P1 ;  /* 0x000000200000780c */ /* 0x000fe40000f84270 */
[----:B------:R-:W-:-:S07]  /*fee0*/  F2FP.BF16.F32.PACK_AB R7, RZ, R7 ;  /* 0x00000007ff07723e */ /* 0x000fce00000010ff */
[----:B------:R3:W-:Y:S01]  /*fef0*/  @P2 STG.E.U16 desc[UR14][R2.64+0x40], R8 ;  /* 0x0000400802002986 */ /* 0x0007e2000c10150e */
[----:B------:R-:W-:Y:S02]  /*ff00*/  ISETP.GT.AND P2, PT, R0, 0x21, P1 ;  /* 0x000000210000780c */ /* 0x000fe40000f44270 */
[----:B-1----:R-:W-:Y:S01]  /*ff10*/  PRMT R9, R7, 0x7610, R9 ;  /* 0x0000761007097816 */ /* 0x002fe20000000009 */
[----:B------:R-:W-:-:S04]  /*ff20*/  FMUL R7, R250, UR13 ;  /* 0x0000000dfa077c20 */ /* 0x000fc80008400000 */
[----:B------:R1:W-:Y:S01]  /*ff30*/  @P3 STG.E.U16 desc[UR14][R2.64+0x42], R9 ;  /* 0x0000420902003986 */ /* 0x0003e2000c10150e */
[----:B------:R-:W-:Y:S01]  /*ff40*/  ISETP.GT.AND P3, PT, R0, 0x29, P0 ;  /* 0x000000290000780c */ /* 0x000fe20000764270 */
[----:B---3--:R-:W-:Y:S01]  /*ff50*/  FMUL R8, R249, UR13 ;  /* 0x0000000df9087c20 */ /* 0x008fe20008400000 */
[----:B------:R-:W-:-:S04]  /*ff60*/  F2FP.BF16.F32.PACK_AB R7, RZ, R7 ;  /* 0x00000007ff07723e */ /* 0x000fc800000010ff */
[----:B------:R-:W-:Y:S02]  /*ff70*/  F2FP.BF16.F32.PACK_AB R8, RZ, R8 ;  /* 0x00000008ff08723e */ /* 0x000fe400000010ff */
[----:B------:R-:W-:Y:S02]  /*ff80*/  PRMT R15, R7, 0x7610, R15 ;  /* 0x00007610070f7816 */ /* 0x000fe4000000000f */
[----:B------:R-:W-:Y:S01]  /*ff90*/  PRMT R17, R8, 0x7610, R17 ;  /* 0x0000761008117816 */ /* 0x000fe20000000011 */
[----:B------:R-:W-:Y:S01]  /*ffa0*/  FMUL R7, R247, UR13 ;  /* 0x0000000df7077c20 */ /* 0x000fe20008400000 */
[----:B------:R-:W-:-:S04]  /*ffb0*/  FMUL R8, R246, UR13 ;  /* 0x0000000df6087c20 */ /* 0x000fc80008400000 */
[----:B------:R-:W-:Y:S02]  /*ffc0*/  F2FP.BF16.F32.PACK_AB R7, RZ, R7 ;  /* 0x00000007ff07723e */ /* 0x000fe400000010ff */
[----:B------:R-:W-:Y:S01]  /*ffd0*/  F2FP.BF16.F32.PACK_AB R8, RZ, R8 ;  /* 0x00000008ff08723e */ /* 0x000fe200000010ff */
[----:B-1----:R-:W-:Y:S01]  /*ffe0*/  FMUL R9, R245, UR13 ;  /* 0x0000000df5097c20 */ /* 0x002fe20008400000 */
[----:B------:R-:W-:-:S04]  /*fff0*/  F2FP.BF16.F32.PACK_AB R12, RZ, R12 ;  /* 0x0000000cff0c723e */ /* 0x000fc800000010ff */
[----:B------:R-:W-:Y:S02]  /*10000*/  F2FP.BF16.F32.PACK_AB R9, RZ, R9 ;  /* 0x00000009ff09723e */ /* 0x000fe400000010ff */
[----:B------:R-:W-:Y:S02]  /*10010*/  F2FP.BF16.F32.PACK_AB R16, RZ, R16 ;  /* 0x00000010ff10723e */ /* 0x000fe400000010ff */
[----:B------:R-:W-:Y:S02]  /*10020*/  F2FP.BF16.F32.PACK_AB R18, RZ, R18 ;  /* 0x00000012ff12723e */ /* 0x000fe400000010ff */
[----:B------:R-:W-:Y:S02]  /*10030*/  F2FP.BF16.F32.PACK_AB R20, RZ, R20 ;  /* 0x00000014ff14723e */ /* 0x000fe400000010ff */
[----:B------:R-:W-:Y:S02]  /*10040*/  F2FP.BF16.F32.PACK_AB R19, RZ, R19 ;  /* 0x00000013ff13723e */ /* 0x000fe400000010ff */
[----:B------:R-:W-:-:S02]  /*10050*/  F2FP.BF16.F32.PACK_AB R21, RZ, R21 ;  /* 0x00000015ff15723e */ /* 0x000fc400000010ff */
        /* <DEDUP_REMOVED lines=25> */
[----:B------:R-:W-:Y:S01]  /*101f0*/  F2FP.BF16.F32.PACK_AB R239, RZ, R239 ;  /* 0x000000efffef723e */ /* 0x000fe200000010ff */
[----:B--2---:R-:W-:-:S05]  /*10200*/  FMUL R6, R6, UR13 ;  /* 0x0000000d06067c20 */ /* 0x004fca0008400000 */
[----:B------:R-:W-:-:S04]  /*10210*/  F2FP.BF16.F32.PACK_AB R6, RZ, R6 ;  /* 0x00000006ff06723e */ /* 0x000fc800000010ff */
[----:B------:R-:W-:Y:S01]  /*10220*/  PRMT R10, R6, 0x7610, R10 ;  /* 0x00007610060a7816 */ /* 0x000fe2000000000a */
[----:B------:R-:W-:-:S05]  /*10230*/  FMUL R6, R252, UR13 ;  /* 0x0000000dfc067c20 */ /* 0x000fca0008400000 */
[----:B------:R-:W-:-:S04]  /*10240*/  F2FP.BF16.F32.PACK_AB R6, RZ, R6 ;  /* 0x00000006ff06723e */ /* 0x000fc800000010ff */
[----:B------:R-:W-:Y:S01]  /*10250*/  PRMT R11, R6, 0x7610, R11 ;  /* 0x00007610060b7816 */ /* 0x000fe2000000000b */
[----:B------:R1:W-:Y:S01]  /*10260*/  @P4 STG.E.U16 desc[UR14][R4.64+0x40], R10 ;  /* 0x0000400a04004986 */ /* 0x0003e2000c10150e */
[----:B------:R-:W-:-:S03]  /*10270*/  FMUL R6, R251, UR13 ;  /* 0x0000000dfb067c20 */ /* 0x000fc60008400000 */
[----:B------:R2:W-:Y:S01]  /*10280*/  @P2 STG.E.U16 desc[UR14][R4.64+0x42], R11 ;  /* 0x0000420b04002986 */ /* 0x0005e2000c10150e */
[C---:B------:R-:W-:Y:S02]  /*10290*/  ISETP.GT.AND P2, PT, R0.reuse, 0x28, P0 ;  /* 0x000000280000780c */ /* 0x040fe40000744270 */
[----:B------:R-:W-:Y:S02]  /*102a0*/  ISETP.GT.AND P4, PT, R0, 0x28, P1 ;  /* 0x000000280000780c */ /* 0x000fe40000f84270 */
[----:B------:R-:W-:-:S04]  /*102b0*/  F2FP.BF16.F32.PACK_AB R6, RZ, R6 ;  /* 0x00000006ff06723e */ /* 0x000fc800000010ff */
[----:B------:R-:W-:Y:S01]  /*102c0*/  PRMT R13, R6, 0x7610, R13 ;  /* 0x00007610060d7816 */ /* 0x000fe2000000000d */
[----:B------:R-:W-:Y:S01]  /*102d0*/  @P3 STG.E.U16 desc[UR14][R2.64+0x52], R15 ;  /* 0x0000520f02003986 */ /* 0x000fe2000c10150e */
[----:B------:R-:W-:-:S03]  /*102e0*/  ISETP.GT.AND P3, PT, R0, 0x30, P0 ;  /* 0x000000300000780c */ /* 0x000fc60000764270 */
[----:B------:R3:W-:Y:S01]  /*102f0*/  @P2 STG.E.U16 desc[UR14][R2.64+0x50], R13 ;  /* 0x0000500d02002986 */ /* 0x0007e2000c10150e */
[----:B------:R-:W-:Y:S01]  /*10300*/  ISETP.GT.AND P2, PT, R0, 0x29, P1 ;  /* 0x000000290000780c */ /* 0x000fe20000f44270 */
[----:B------:R-:W-:Y:S02]  /*10310*/  FMUL R6, R248, UR13 ;  /* 0x0000000df8067c20 */ /* 0x000fe40008400000 */
[----:B------:R4:W-:Y:S01]  /*10320*/  @P4 STG.E.U16 desc[UR14][R4.64+0x50], R17 ;  /* 0x0000501104004986 */ /* 0x0009e2000c10150e */
[----:B------:R-:W-:Y:S02]  /*10330*/  ISETP.GT.AND P4, PT, R0, 0x31, P0 ;  /* 0x000000310000780c */ /* 0x000fe40000784270 */
[----:B------:R-:W-:Y:S01]  /*10340*/  F2FP.BF16.F32.PACK_AB R6, RZ, R6 ;  /* 0x00000006ff06723e */ /* 0x000fe200000010ff */
[----:B-1----:R-:W-:Y:S01]  /*10350*/  FMUL R10, R244, UR13 ;  /* 0x0000000df40a7c20 */ /* 0x002fe20008400000 */
[----:B--2---:R-:W-:-:S05]  /*10360*/  FMUL R11, R243, UR13 ;  /* 0x0000000df30b7c20 */ /* 0x004fca0008400000 */
[----:B------:R-:W-:Y:S01]  /*10370*/  @P2 STG.E.U16 desc[UR14][R4.64+0x52], R6 ;  /* 0x0000520604002986 */ /* 0x000fe2000c10150e */
[----:B------:R-:W-:-:S03]  /*10380*/  ISETP.GT.AND P2, PT, R0, 0x31, P1 ;  /* 0x000000310000780c */ /* 0x000fc60000f44270 */
[----:B------:R-:W-:Y:S01]  /*10390*/  @P3 STG.E.U16 desc[UR14][R2.64+0x60], R7 ;  /* 0x0000600702003986 */ /* 0x000fe2000c10150e */
[----:B------:R-:W-:-:S03]  /*103a0*/  ISETP.GT.AND P3, PT, R0, 0x38, P0 ;  /* 0x000000380000780c */ /* 0x000fc60000764270 */
[----:B------:R-:W-:Y:S01]  /*103b0*/  @P4 STG.E.U16 desc[UR14][R2.64+0x62], R8 ;  /* 0x0000620802004986 */ /* 0x000fe2000c10150e */
[C---:B------:R-:W-:Y:S02]  /*103c0*/  ISETP.GT.AND P4, PT, R0.reuse, 0x39, P0 ;  /* 0x000000390000780c */ /* 0x040fe40000784270 */
[----:B------:R-:W-:Y:S02]  /*103d0*/  F2FP.BF16.F32.PACK_AB R10, RZ, R10 ;  /* 0x0000000aff0a723e */ /* 0x000fe400000010ff */
[----:B------:R-:W-:Y:S01]  /*103e0*/  F2FP.BF16.F32.PACK_AB R11, RZ, R11 ;  /* 0x0000000bff0b723e */ /* 0x000fe200000010ff */
[----:B------:R-:W-:Y:S01]  /*103f0*/  @P5 STG.E.U16 desc[UR14][R4.64+0x60], R9 ;  /* 0x0000600904005986 */ /* 0x000fe2000c10150e */
[----:B------:R-:W-:-:S03]  /*10400*/  ISETP.GT.AND P5, PT, R0, 0x38, P1 ;  /* 0x000000380000780c */ /* 0x000fc60000fa4270 */
[----:B------:R-:W-:Y:S01]  /*10410*/  @P2 STG.E.U16 desc[UR14][R4.64+0x62], R10 ;  /* 0x0000620a04002986 */ /* 0x000fe2000c10150e */
[----:B------:R-:W-:Y:S01]  /*10420*/  ISETP.GT.AND P2, PT, R0, 0x39, P1 ;  /* 0x000000390000780c */ /* 0x000fe20000f44270 */
[----:B---3--:R-:W-:Y:S02]  /*10430*/  FMUL R13, R242, UR13 ;  /* 0x0000000df20d7c20 */ /* 0x008fe40008400000 */
[----:B------:R-:W-:Y:S01]  /*10440*/  @P3 STG.E.U16 desc[UR14][R2.64+0x70], R11 ;  /* 0x0000700b02003986 */ /* 0x000fe2000c10150e */
[C---:B------:R-:W-:Y:S01]  /*10450*/  ISETP.GT.AND P3, PT, R0.reuse, 0x40, P0 ;  /* 0x000000400000780c */ /* 0x040fe20000764270 */
[----:B------:R-:W-:Y:S02]  /*10460*/  FMUL R15, R241, UR13 ;  /* 0x0000000df10f7c20 */ /* 0x000fe40008400000 */
[----:B------:R-:W-:Y:S01]  /*10470*/  @P4 STG.E.U16 desc[UR14][R2.64+0x72], R12 ;  /* 0x0000720c02004986 */ /* 0x000fe2000c10150e */
[----:B------:R-:W-:Y:S02]  /*10480*/  ISETP.GT.AND P4, PT, R0, 0x41, P0 ;  /* 0x000000410000780c */ /* 0x000fe40000784270 */
[----:B------:R-:W-:-:S02]  /*10490*/  F2FP.BF16.F32.PACK_AB R13, RZ, R13 ;  /* 0x0000000dff0d723e */ /* 0x000fc400000010ff */
[----:B------:R-:W-:-:S03]  /*104a0*/  F2FP.BF16.F32.PACK_AB R15, RZ, R15 ;  /* 0x0000000fff0f723e */ /* 0x000fc600000010ff */
[----:B------:R-:W-:Y:S01]  /*104b0*/  @P5 STG.E.U16 desc[UR14][R4.64+0x70], R13 ;  /* 0x0000700d04005986 */ /* 0x000fe2000c10150e */
[----:B------:R-:W-:-:S03]  /*104c0*/  ISETP.GT.AND P5, PT, R0, 0x40, P1 ;  /* 0x000000400000780c */ /* 0x000fc60000fa4270 */
[----:B------:R-:W-:Y:S01]  /*104d0*/  @P2 STG.E.U16 desc[UR14][R4.64+0x72], R15 ;  /* 0x0000720f04002986 */ /* 0x000fe2000c10150e */
[----:B------:R-:W-:Y:S01]  /*104e0*/  ISETP.GT.AND P2, PT, R0, 0x41, P1 ;  /* 0x000000410000780c */ /* 0x000fe20000f44270 */
[----:B----4-:R-:W-:Y:S02]  /*104f0*/  FMUL R17, R240, UR13 ;  /* 0x0000000df0117c20 */ /* 0x010fe40008400000 */
[----:B------:R-:W-:Y:S01]  /*10500*/  @P3 STG.E.U16 desc[UR14][R2.64+0x80], R16 ;  /* 0x0000801002003986 */ /* 0x000fe2000c10150e */
[----:B------:R-:W-:-:S03]  /*10510*/  ISETP.GT.AND P3, PT, R0, 0x48, P0 ;  /* 0x000000480000780c */ /* 0x000fc60000764270 */
[----:B------:R-:W-:Y:S01]  /*10520*/  @P4 STG.E.U16 desc[UR14][R2.64+0x82], R18 ;  /* 0x0000821202004986 */ /* 0x000fe2000c10150e */
[----:B------:R-:W-:Y:S02]  /*10530*/  ISETP.GT.AND P4, PT, R0, 0x49, P0 ;  /* 0x000000490000780c */ /* 0x000fe40000784270 */
[----:B------:R-:W-:-:S05]  /*10540*/  F2FP.BF16.F32.PACK_AB R17, RZ, R17 ;  /* 0x00000011ff11723e */ /* 0x000fca00000010ff */
[----:B------:R-:W-:Y:S01]  /*10550*/  @P5 STG.E.U16 desc[UR14][R4.64+0x80], R17 ;  /* 0x0000801104005986 */ /* 0x000fe2000c10150e */
[----:B------:R-:W-:-:S03]  /*10560*/  ISETP.GT.AND P5, PT, R0, 0x48, P1 ;  /* 0x000000480000780c */ /* 0x000fc60000fa4270 */
        /* <DEDUP_REMOVED lines=43> */
[C---:B------:R-:W-:Y:S02]  /*10820*/  ISETP.GT.AND P3, PT, R0.reuse, 0x78, P0 ;  /* 0x000000780000780c */ /* 0x040fe40000764270 */
[C---:B------:R-:W-:Y:S01]  /*10830*/  ISETP.GT.AND P0, PT, R0.reuse, 0x79, P0 ;  /* 0x000000790000780c */ /* 0x040fe20000704270 */
[----:B------:R-:W-:Y:S01]  /*10840*/  @P4 STG.E.U16 desc[UR14][R2.64+0xe2], R233 ;  /* 0x0000e2e902004986 */ /* 0x000fe2000c10150e */
[C---:B------:R-:W-:Y:S02]  /*10850*/  ISETP.GT.AND P4, PT, R0.reuse, 0x78, P1 ;  /* 0x000000780000780c */ /* 0x040fe40000f84270 */
[----:B------:R-:W-:Y:S01]  /*10860*/  ISETP.GT.AND P1, PT, R0, 0x79, P1 ;  /* 0x000000790000780c */ /* 0x000fe20000f24270 */
[----:B------:R-:W-:Y:S01]  /*10870*/  @P5 STG.E.U16 desc[UR14][R4.64+0xe0], R234 ;  /* 0x0000e0ea04005986 */ /* 0x000fe2000c10150e */
[----:B------:R-:W-:-:S03]  /*10880*/  USHF.L.U32 UR10, UR6, 0x1, URZ ;  /* 0x00000001060a7899 */ /* 0x000fc6000800063f */
[----:B------:R-:W-:Y:S04]  /*10890*/  @P2 STG.E.U16 desc[UR14][R4.64+0xe2], R235 ;  /* 0x0000e2eb04002986 */ /* 0x000fe8000c10150e */
[----:B------:R-:W-:Y:S04]  /*108a0*/  @P3 STG.E.U16 desc[UR14][R2.64+0xf0], R236 ;  /* 0x0000f0ec02003986 */ /* 0x000fe8000c10150e */
[----:B------:R-:W-:Y:S01]  /*108b0*/  @P0 STG.E.U16 desc[UR14][R2.64+0xf2], R237 ;  /* 0x0000f2ed02000986 */ /* 0x000fe2000c10150e */
[----:B------:R-:W-:-:S03]  /*108c0*/  ISETP.GT.AND P0, PT, R14, 0x48, PT ;  /* 0x000000480e00780c */ /* 0x000fc60003f04270 */
[----:B------:R-:W-:Y:S01]  /*108d0*/  @P4 STG.E.U16 desc[UR14][R4.64+0xf0], R238 ;  /* 0x0000f0ee04004986 */ /* 0x000fe2000c10150e */
[----:B------:R-:W-:-:S03]  /*108e0*/  USHF.L.U64.HI UR6, UR6, 0x1, UR7 ;  /* 0x0000000106067899 */ /* 0x000fc60008010207 */
[----:B------:R1:W-:Y:S01]  /*108f0*/  @P1 STG.E.U16 desc[UR14][R4.64+0xf2], R239 ;  /* 0x0000f2ef04001986 */ /* 0x0003e2000c10150e */
[----:B------:R-:W-:Y:S02]  /*10900*/  ISETP.GT.AND P1, PT, R14, 0x40, PT ;  /* 0x000000400e00780c */ /* 0x000fe40003f24270 */
[C---:B------:R-:W-:Y:S02]  /*10910*/  ISETP.GT.AND P3, PT, R0.reuse, RZ, P0 ;  /* 0x000000ff0000720c */ /* 0x040fe40000764270 */
[C---:B------:R-:W-:Y:S02]  /*10920*/  ISETP.GT.AND P5, PT, R0.reuse, RZ, P1 ;  /* 0x000000ff0000720c */ /* 0x040fe40000fa4270 */
[----:B------:R-:W-:Y:S02]  /*10930*/  ISETP.GT.AND P4, PT, R0, 0x1, P1 ;  /* 0x000000010000780c */ /* 0x000fe40000f84270 */
[----:B-1----:R-:W-:Y:S02]  /*10940*/  IADD3 R4, P6, R2, UR10, RZ ;  /* 0x0000000a02047c10 */ /* 0x002fe4000ffde0ff */
[----:B------:R-:W-:-:S02]  /*10950*/  ISETP.GT.AND P2, PT, R0, 0x1, P0 ;  /* 0x000000010000780c */ /* 0x000fc40000744270 */
[----:B------:R-:W-:Y:S02]  /*10960*/  IADD3.X R5, R3, UR6, RZ, P6, !PT ;  /* 0x0000000603057c10 */ /* 0x000fe4000b7fe4ff */
[----:B------:R-:W-:Y:S02]  /*10970*/  IADD3 R10, P6, R4, UR9, RZ ;  /* 0x00000009040a7c10 */ /* 0x000fe4000ffde0ff */
[----:B------:R-:W-:Y:S02]  /*10980*/  F2FP.BF16.F32.PACK_AB R152, RZ, R152 ;  /* 0x00000098ff98723e */ /* 0x000fe400000010ff */
[----:B------:R-:W-:Y:S02]  /*10990*/  F2FP.BF16.F32.PACK_AB R153, RZ, R153 ;  /* 0x00000099ff99723e */ /* 0x000fe400000010ff */
[----:B------:R-:W-:Y:S02]  /*109a0*/  F2FP.BF16.F32.PACK_AB R154, RZ, R154 ;  /* 0x0000009aff9a723e */ /* 0x000fe400000010ff */
[----:B------:R-:W-:Y:S01]  /*109b0*/  IADD3.X R11, R5, UR8, RZ, P6, !PT ;  /* 0x00000008050b7c10 */ /* 0x000fe2000b7fe4ff */
[----:B------:R-:W-:Y:S01]  /*109c0*/  FMUL R6, R156, UR13 ;  /* 0x0000000d9c067c20 */ /* 0x000fe20008400000 */
[----:B------:R-:W-:Y:S01]  /*109d0*/  F2FP.BF16.F32.PACK_AB R155, RZ, R155 ;  /* 0x0000009bff9b723e */ /* 0x000fe200000010ff */
[----:B------:R-:W-:Y:S01]  /*109e0*/  @P5 STG.E.U16 desc[UR14][R4.64], R152 ;  /* 0x0000009804005986 */ /* 0x000fe2000c10150e */
[----:B------:R-:W-:-:S03]  /*109f0*/  FMUL R7, R157, UR13 ;  /* 0x0000000d9d077c20 */ /* 0x000fc60008400000 */
[----:B------:R-:W-:Y:S01]  /*10a00*/  @P4 STG.E.U16 desc[UR14][R4.64+0x2], R153 ;  /* 0x0000029904004986 */ /* 0x000fe2000c10150e */
[----:B------:R-:W-:-:S03]  /*10a10*/  ISETP.GT.AND P4, PT, R0, 0x9, P1 ;  /* 0x000000090000780c */ /* 0x000fc60000f84270 */
[----:B------:R-:W-:Y:S01]  /*10a20*/  @P3 STG.E.U16 desc[UR14][R10.64], R154 ;  /* 0x0000009a0a003986 */ /* 0x000fe2000c10150e */
[C---:B------:R-:W-:Y:S01]  /*10a30*/  ISETP.GT.AND P3, PT, R0.reuse, 0x8, P1 ;  /* 0x000000080000780c */ /* 0x040fe20000f64270 */
[----:B------:R-:W-:Y:S01]  /*10a40*/  IMAD.U32 R9, RZ, RZ, UR9 ;  /* 0x00000009ff097e24 */ /* 0x000fe2000f8e00ff */
[----:B------:R-:W-:Y:S01]  /*10a50*/  F2FP.BF16.F32.PACK_AB R6, RZ, R6 ;  /* 0x00000006ff06723e */ /* 0x000fe200000010ff */
[----:B------:R1:W-:Y:S01]  /*10a60*/  @P2 STG.E.U16 desc[UR14][R10.64+0x2], R155 ;  /* 0x0000029b0a002986 */ /* 0x0003e2000c10150e */
[----:B------:R-:W-:Y:S01]  /*10a70*/  ISETP.GT.AND P2, PT, R0, 0x8, P0 ;  /* 0x000000080000780c */ /* 0x000fe20000744270 */
[----:B------:R-:W-:Y:S01]  /*10a80*/  FMUL R8, R158, UR13 ;  /* 0x0000000d9e087c20 */ /* 0x000fe20008400000 */
[----:B------:R-:W-:-:S04]  /*10a90*/  F2FP.BF16.F32.PACK_AB R7, RZ, R7 ;  /* 0x00000007ff07723e */ /* 0x000fc800000010ff */
[----:B------:R-:W-:Y:S02]  /*10aa0*/  F2FP.BF16.F32.PACK_AB R8, RZ, R8 ;  /* 0x00000008ff08723e */ /* 0x000fe400000010ff */
[----:B-1----:R-:W-:Y:S01]  /*10ab0*/  PRMT R10, R6, 0x7610, R10 ;  /* 0x00007610060a7816 */ /* 0x002fe2000000000a */
[----:B------:R-:W-:Y:S01]  /*10ac0*/  IMAD.U32 R11, RZ, RZ, UR8 ;  /* 0x00000008ff0b7e24 */ /* 0x000fe2000f8e00ff */
[----:B------:R-:W-:Y:S02]  /*10ad0*/  IADD3 R6, P5, P6, R9, UR10, R2 ;  /* 0x0000000a09067c10 */ /* 0x000fe4000febe002 */
[----:B------:R-:W-:Y:S02]  /*10ae0*/  PRMT R9, R7, 0x7610, R9 ;  /* 0x0000761007097816 */ /* 0x000fe40000000009 */
[----:B------:R-:W-:Y:S01]  /*10af0*/  IADD3.X R7, R11, UR6, R3, P5, P6 ;  /* 0x000000060b077c10 */ /* 0x000fe2000afec403 */
[----:B------:R-:W-:Y:S01]  /*10b00*/  @P3 STG.E.U16 desc[UR14][R4.64+0x10], R10 ;  /* 0x0000100a04003986 */ /* 0x000fe2000c10150e */
[----:B------:R-:W-:-:S03]  /*10b10*/  ISETP.GT.AND P3, PT, R0, 0x9, P0 ;  /* 0x000000090000780c */ /* 0x000fc60000764270 */
[----:B------:R-:W-:Y:S01]  /*10b20*/  @P4 STG.E.U16 desc[UR14][R4.64+0x12], R9 ;  /* 0x0000120904004986 */ /* 0x000fe2000c10150e */
[C---:B------:R-:W-:Y:S01]  /*10b30*/  ISETP.GT.AND P4, PT, R0.reuse, 0x10, P1 ;  /* 0x000000100000780c */ /* 0x040fe20000f84270 */
[----:B------:R-:W-:Y:S01]  /*10b40*/  FMUL R159, R159, UR13 ;  /* 0x0000000d9f9f7c20 */ /* 0x000fe20008400000 */
[C---:B------:R-:W-:Y:S01]  /*10b50*/  ISETP.GT.AND P5, PT, R0.reuse, 0x11, P1 ;  /* 0x000000110000780c */ /* 0x040fe20000fa4270 */
[----:B------:R-:W-:Y:S01]  /*10b60*/  @P2 STG.E.U16 desc[UR14][R6.64+0x10], R8 ;  /* 0x0000100806002986 */ /* 0x000fe2000c10150e */
[----:B------:R-:W-:Y:S01]  /*10b70*/  ISETP.GT.AND P2, PT, R0, 0x10, P0 ;  /* 0x000000100000780c */ /* 0x000fe20000744270 */
[----:B------:R-:W-:Y:S01]  /*10b80*/  FMUL R160, R160, UR13 ;  /* 0x0000000da0a07c20 */ /* 0x000fe20008400000 */
[----:B------:R-:W-:Y:S01]  /*10b90*/  FMUL R161, R161, UR13 ;  /* 0x0000000da1a17c20 */ /* 0x000fe20008400000 */
[----:B------:R-:W-:Y:S01]  /*10ba0*/  FMUL R162, R162, UR13 ;  /* 0x0000000da2a27c20 */ /* 0x000fe20008400000 */
[----:B------:R-:W-:Y:S02]  /*10bb0*/  F2FP.BF16.F32.PACK_AB R159, RZ, R159 ;  /* 0x0000009fff9f723e */ /* 0x000fe400000010ff */
[----:B------:R-:W-:-:S02]  /*10bc0*/  F2FP.BF16.F32.PACK_AB R160, RZ, R160 ;  /* 0x000000a0ffa0723e */ /* 0x000fc400000010ff */
[----:B------:R-:W-:Y:S02]  /*10bd0*/  F2FP.BF16.F32.PACK_AB R161, RZ, R161 ;  /* 0x000000a1ffa1723e */ /* 0x000fe400000010ff */
[----:B------:R-:W-:Y:S01]  /*10be0*/  F2FP.BF16.F32.PACK_AB R162, RZ, R162 ;  /* 0x000000a2ffa2723e */ /* 0x000fe200000010ff */
[----:B------:R-:W-:Y:S01]  /*10bf0*/  @P3 STG.E.U16 desc[UR14][R6.64+0x12], R159 ;  /* 0x0000129f06003986 */ /* 0x000fe2000c10150e */
[----:B------:R-:W-:-:S03]  /*10c00*/  ISETP.GT.AND P3, PT, R0, 0x11, P0 ;  /* 0x000000110000780c */ /* 0x000fc60000764270 */
[----:B------:R-:W-:Y:S01]  /*10c10*/  @P4 STG.E.U16 desc[UR14][R4.64+0x20], R160 ;  /* 0x000020a004004986 */ /* 0x000fe2000c10150e */
[C---:B------:R-:W-:Y:S01]  /*10c20*/  ISETP.GT.AND P4, PT, R0.reuse, 0x18, P1 ;  /* 0x000000180000780c */ /* 0x040fe20000f84270 */
[----:B------:R-:W-:Y:S02]  /*10c30*/  FMUL R163, R163, UR13 ;  /* 0x0000000da3a37c20 */ /* 0x000fe40008400000 */
[----:B------:R-:W-:Y:S01]  /*10c40*/  @P5 STG.E.U16 desc[UR14][R4.64+0x22], R161 ;  /* 0x000022a104005986 */ /* 0x000fe2000c10150e */
[----:B------:R-:W-:Y:S01]  /*10c50*/  ISETP.GT.AND P5, PT, R0, 0x19, P1 ;  /* 0x000000190000780c */ /* 0x000fe20000fa4270 */
[----:B------:R-:W-:Y:S02]  /*10c60*/  FMUL R164, R164, UR13 ;  /* 0x0000000da4a47c20 */ /* 0x000fe40008400000 */
[----:B------:R-:W-:Y:S01]  /*10c70*/  @P2 STG.E.U16 desc[UR14][R6.64+0x20], R162 ;  /* 0x000020a206002986 */ /* 0x000fe2000c10150e */
[----:B------:R-:W-:Y:S01]  /*10c80*/  ISETP.GT.AND P2, PT, R0, 0x18, P0 ;  /* 0x000000180000780c */ /* 0x000fe20000744270 */
[----:B------:R-:W-:Y:S01]  /*10c90*/  FMUL R165, R165, UR13 ;  /* 0x0000000da5a57c20 */ /* 0x000fe20008400000 */
[----:B------:R-:W-:Y:S01]  /*10ca0*/  FMUL R166, R166, UR13 ;  /* 0x0000000da6a67c20 */ /* 0x000fe20008400000 */
[----:B------:R-:W-:-:S02]  /*10cb0*/  F2FP.BF16.F32.PACK_AB R163, RZ, R163 ;  /* 0x000000a3ffa3723e */ /* 0x000fc400000010ff */
[----:B------:R-:W-:Y:S02]  /*10cc0*/  F2FP.BF16.F32.PACK_AB R164, RZ, R164 ;  /* 0x000000a4ffa4723e */ /* 0x000fe400000010ff */
        /* <DEDUP_REMOVED lines=181> */
[C---:B------:R-:W-:Y:S02]  /*11820*/  ISETP.GT.AND P4, PT, R0.reuse, 0x71, P0 ;  /* 0x000000710000780c */ /* 0x040fe40000784270 */
[----:B------:R-:W-:Y:S01]  /*11830*/  ISETP.GT.AND P1, PT, R0, 0x79, P1 ;  /* 0x000000790000780c */ /* 0x000fe20000f24270 */
[----:B------:R-:W-:Y:S01]  /*11840*/  @P5 STG.E.U16 desc[UR14][R4.64+0xe2], R209 ;  /* 0x0000e2d104005986 */ /* 0x000fe2000c10150e */
[----:B------:R-:W-:-:S03]  /*11850*/  FMUL R211, R211, UR13 ;  /* 0x0000000dd3d37c20 */ /* 0x000fc60008400000 */
[----:B------:R-:W-:Y:S01]  /*11860*/  @P2 STG.E.U16 desc[UR14][R6.64+0xe0], R210 ;  /* 0x0000e0d206002986 */ /* 0x000fe2000c10150e */
[----:B------:R-:W-:Y:S01]  /*11870*/  ISETP.GT.AND P2, PT, R0, 0x78, P0 ;  /* 0x000000780000780c */ /* 0x000fe20000744270 */
[----:B------:R-:W-:Y:S01]  /*11880*/  FMUL R212, R212, UR13 ;  /* 0x0000000dd4d47c20 */ /* 0x000fe20008400000 */
[----:B------:R-:W-:Y:S01]  /*11890*/  FMUL R213, R213, UR13 ;  /* 0x0000000dd5d57c20 */ /* 0x000fe20008400000 */
[----:B------:R-:W-:Y:S02]  /*118a0*/  F2FP.BF16.F32.PACK_AB R211, RZ, R211 ;  /* 0x000000d3ffd3723e */ /* 0x000fe400000010ff */
[----:B------:R-:W-:Y:S01]  /*118b0*/  ISETP.GT.AND P0, PT, R0, 0x79, P0 ;  /* 0x000000790000780c */ /* 0x000fe20000704270 */
[----:B------:R-:W-:Y:S01]  /*118c0*/  FMUL R214, R214, UR13 ;  /* 0x0000000dd6d67c20 */ /* 0x000fe20008400000 */
[----:B------:R-:W-:Y:S02]  /*118d0*/  F2FP.BF16.F32.PACK_AB R212, RZ, R212 ;  /* 0x000000d4ffd4723e */ /* 0x000fe400000010ff */
[----:B------:R-:W-:Y:S01]  /*118e0*/  F2FP.BF16.F32.PACK_AB R213, RZ, R213 ;  /* 0x000000d5ffd5723e */ /* 0x000fe200000010ff */
[----:B------:R-:W-:Y:S01]  /*118f0*/  @P4 STG.E.U16 desc[UR14][R6.64+0xe2], R211 ;  /* 0x0000e2d306004986 */ /* 0x000fe2000c10150e */
[----:B------:R-:W-:Y:S01]  /*11900*/  F2FP.BF16.F32.PACK_AB R214, RZ, R214 ;  /* 0x000000d6ffd6723e */ /* 0x000fe200000010ff */
[----:B------:R-:W-:-:S02]  /*11910*/  USHF.L.U32 UR7, UR18, 0x8, URZ ;  /* 0x0000000812077899 */ /* 0x000fc4000800063f */
[----:B------:R-:W-:Y:S04]  /*11920*/  @P3 STG.E.U16 desc[UR14][R4.64+0xf0], R212 ;  /* 0x0000f0d404003986 */ /* 0x000fe8000c10150e */
[----:B------:R1:W-:Y:S01]  /*11930*/  @P1 STG.E.U16 desc[UR14][R4.64+0xf2], R213 ;  /* 0x0000f2d504001986 */ /* 0x0003e2000c10150e */
[----:B------:R-:W-:Y:S01]  /*11940*/  FMUL R215, R215, UR13 ;  /* 0x0000000dd7d77c20 */ /* 0x000fe20008400000 */
[----:B------:R-:W-:Y:S01]  /*11950*/  USHF.L.U64.HI UR6, UR18, 0x8, UR19 ;  /* 0x0000000812067899 */ /* 0x000fe20008010213 */
[----:B-1----:R-:W-:Y:S02]  /*11960*/  @P2 IMAD.MOV.U32 R4, RZ, RZ, R6 ;  /* 0x000000ffff042224 */ /* 0x002fe400078e0006 */
[----:B------:R-:W-:Y:S01]  /*11970*/  @P2 IMAD.MOV.U32 R5, RZ, RZ, R7 ;  /* 0x000000ffff052224 */ /* 0x000fe200078e0007 */
[----:B------:R-:W-:-:S04]  /*11980*/  F2FP.BF16.F32.PACK_AB R215, RZ, R215 ;  /* 0x000000d7ffd7723e */ /* 0x000fc800000010ff */
[----:B------:R1:W-:Y:S01]  /*11990*/  @P2 STG.E.U16 desc[UR14][R4.64+0xf0], R214 ;  /* 0x0000f0d604002986 */ /* 0x0003e2000c10150e */
[C---:B------:R-:W-:Y:S01]  /*119a0*/  ISETP.GT.AND P3, PT, R14.reuse, 0x80, PT ;  /* 0x000000800e00780c */ /* 0x040fe20003f64270 */
[----:B------:R-:W-:Y:S01]  /*119b0*/  IMAD.U32 R9, RZ, RZ, UR6 ;  /* 0x00000006ff097e24 */ /* 0x000fe2000f8e00ff */
[----:B------:R-:W-:Y:S01]  /*119c0*/  ISETP.GT.AND P1, PT, R14, 0x88, PT ;  /* 0x000000880e00780c */ /* 0x000fe20003f24270 */
[----:B-1----:R-:W-:Y:S02]  /*119d0*/  @P0 IMAD.MOV.U32 R5, RZ, RZ, R7 ;  /* 0x000000ffff050224 */ /* 0x002fe400078e0007 */
[----:B------:R-:W-:Y:S02]  /*119e0*/  IMAD.U32 R7, RZ, RZ, UR7 ;  /* 0x00000007ff077e24 */ /* 0x000fe4000f8e00ff */
[----:B------:R-:W-:-:S03]  /*119f0*/  @P0 IMAD.MOV.U32 R4, RZ, RZ, R6 ;  /* 0x000000ffff040224 */ /* 0x000fc600078e0006 */
[----:B------:R-:W-:Y:S02]  /*11a00*/  IADD3 R6, P5, P6, R2, UR9, R7 ;  /* 0x0000000902067c10 */ /* 0x000fe4000febe007 */
[----:B------:R1:W-:Y:S01]  /*11a10*/  @P0 STG.E.U16 desc[UR14][R4.64+0xf2], R215 ;  /* 0x0000f2d704000986 */ /* 0x0003e2000c10150e */
[C---:B------:R-:W-:Y:S02]  /*11a20*/  ISETP.GT.AND P0, PT, R0.reuse, RZ, P3 ;  /* 0x000000ff0000720c */ /* 0x040fe40001f04270 */
[----:B------:R-:W-:Y:S02]  /*11a30*/  ISETP.GT.AND P2, PT, R0, 0x1, P3 ;  /* 0x000000010000780c */ /* 0x000fe40001f44270 */
[----:B------:R-:W-:Y:S01]  /*11a40*/  IADD3.X R7, R3, UR8, R9, P5, P6 ;  /* 0x0000000803077c10 */ /* 0x000fe2000afec409 */
[----:B------:R-:W-:Y:S01]  /*11a50*/  FMUL R88, R88, UR13 ;  /* 0x0000000d58587c20 */ /* 0x000fe20008400000 */
[----:B------:R-:W-:Y:S01]  /*11a60*/  ISETP.GT.AND P5, PT, R0, RZ, P1 ;  /* 0x000000ff0000720c */ /* 0x000fe20000fa4270 */
[----:B------:R-:W-:Y:S01]  /*11a70*/  FMUL R89, R89, UR13 ;  /* 0x0000000d59597c20 */ /* 0x000fe20008400000 */
[----:B-1----:R-:W-:Y:S01]  /*11a80*/  IADD3 R4, P4, R2, UR7, RZ ;  /* 0x0000000702047c10 */ /* 0x002fe2000ff9e0ff */
[----:B------:R-:W-:-:S03]  /*11a90*/  FMUL R90, R90, UR13 ;  /* 0x0000000d5a5a7c20 */ /* 0x000fc60008400000 */
[----:B------:R-:W-:Y:S02]  /*11aa0*/  IADD3.X R5, R3, UR6, RZ, P4, !PT ;  /* 0x0000000603057c10 */ /* 0x000fe4000a7fe4ff */
[----:B------:R-:W-:Y:S02]  /*11ab0*/  IADD3 R8, P4, R4, UR9, RZ ;  /* 0x0000000904087c10 */ /* 0x000fe4000ff9e0ff */
[----:B------:R-:W-:Y:S02]  /*11ac0*/  F2FP.BF16.F32.PACK_AB R88, RZ, R88 ;  /* 0x00000058ff58723e */ /* 0x000fe400000010ff */
[----:B------:R-:W-:Y:S02]  /*11ad0*/  F2FP.BF16.F32.PACK_AB R89, RZ, R89 ;  /* 0x00000059ff59723e */ /* 0x000fe400000010ff */
[----:B------:R-:W-:Y:S02]  /*11ae0*/  F2FP.BF16.F32.PACK_AB R90, RZ, R90 ;  /* 0x0000005aff5a723e */ /* 0x000fe400000010ff */
[----:B------:R-:W-:Y:S01]  /*11af0*/  IADD3.X R9, R5, UR8, RZ, P4, !PT ;  /* 0x0000000805097c10 */ /* 0x000fe2000a7fe4ff */
[----:B------:R-:W-:Y:S01]  /*11b00*/  @P0 STG.E.U16 desc[UR14][R4.64], R88 ;  /* 0x0000005804000986 */ /* 0x000fe2000c10150e */
[----:B------:R-:W-:-:S02]  /*11b10*/  ISETP.GT.AND P0, PT, R0, 0x1, P1 ;  /* 0x000000010000780c */ /* 0x000fc40000f04270 */
[C---:B------:R-:W-:Y:S01]  /*11b20*/  ISETP.GT.AND P4, PT, R0.reuse, 0x9, P3 ;  /* 0x000000090000780c */ /* 0x040fe20001f84270 */
[----:B------:R-:W-:Y:S01]  /*11b30*/  @P2 STG.E.U16 desc[UR14][R4.64+0x2], R89 ;  /* 0x0000025904002986 */ /* 0x000fe2000c10150e */
[C---:B------:R-:W-:Y:S01]  /*11b40*/  ISETP.GT.AND P2, PT, R0.reuse, 0x8, P3 ;  /* 0x000000080000780c */ /* 0x040fe20001f44270 */
[----:B------:R-:W-:Y:S02]  /*11b50*/  FMUL R91, R91, UR13 ;  /* 0x0000000d5b5b7c20 */ /* 0x000fe40008400000 */
[----:B------:R-:W-:Y:S01]  /*11b60*/  @P5 STG.E.U16 desc[UR14][R8.64], R90 ;  /* 0x0000005a08005986 */ /* 0x000fe2000c10150e */
[----:B------:R-:W-:Y:S01]  /*11b70*/  ISETP.GT.AND P5, PT, R0, 0x8, P1 ;  /* 0x000000080000780c */ /* 0x000fe20000fa4270 */
[----:B------:R-:W-:Y:S01]  /*11b80*/  FMUL R92, R92, UR13 ;  /* 0x0000000d5c5c7c20 */ /* 0x000fe20008400000 */
[----:B------:R-:W-:Y:S01]  /*11b90*/  FMUL R93, R93, UR13 ;  /* 0x0000000d5d5d7c20 */ /* 0x000fe20008400000 */
[----:B------:R-:W-:Y:S01]  /*11ba0*/  FMUL R94, R94, UR13 ;  /* 0x0000000d5e5e7c20 */ /* 0x000fe20008400000 */
[----:B------:R-:W-:-:S02]  /*11bb0*/  F2FP.BF16.F32.PACK_AB R91, RZ, R91 ;  /* 0x0000005bff5b723e */ /* 0x000fc400000010ff */
[----:B------:R-:W-:Y:S02]  /*11bc0*/  F2FP.BF16.F32.PACK_AB R92, RZ, R92 ;  /* 0x0000005cff5c723e */ /* 0x000fe400000010ff */
[----:B------:R-:W-:Y:S02]  /*11bd0*/  F2FP.BF16.F32.PACK_AB R93, RZ, R93 ;  /* 0x0000005dff5d723e */ /* 0x000fe400000010ff */
[----:B------:R-:W-:Y:S01]  /*11be0*/  F2FP.BF16.F32.PACK_AB R94, RZ, R94 ;  /* 0x0000005eff5e723e */ /* 0x000fe200000010ff */
[----:B------:R1:W-:Y:S01]  /*11bf0*/  @P0 STG.E.U16 desc[UR14][R8.64+0x2], R91 ;  /* 0x0000025b08000986 */ /* 0x0003e2000c10150e */
[----:B------:R-:W-:-:S03]  /*11c00*/  ISETP.GT.AND P0, PT, R0, 0x9, P1 ;  /* 0x000000090000780c */ /* 0x000fc60000f04270 */
[----:B------:R-:W-:Y:S01]  /*11c10*/  @P2 STG.E.U16 desc[UR14][R4.64+0x10], R92 ;  /* 0x0000105c04002986 */ /* 0x000fe2000c10150e */
[----:B------:R-:W-:-:S03]  /*11c20*/  ISETP.GT.AND P2, PT, R0, 0x10, P3 ;  /* 0x000000100000780c */ /* 0x000fc60001f44270 */
        /* <DEDUP_REMOVED lines=140> */
[----:B------:R-:W-:Y:S04]  /*124f0*/  @P0 STG.E.U16 desc[UR14][R6.64+0x92], R127 ;  /* 0x0000927f06000986 */ /* 0x000fe8000c10150e */
[----:B------:R-:W-:Y:S01]  /*12500*/  @P2 STG.E.U16 desc[UR14][R4.64+0xa0], R128 ;  /* 0x0000a08004002986 */ /* 0x000fe2000c10150e */
[----:B------:R-:W-:-:S03]  /*12510*/  ISETP.GT.AND P2, PT, R0, 0x51, P1 ;  /* 0x000000510000780c */ /* 0x000fc60000f44270 */
[----:B------:R-:W-:Y:S01]  /*12520*/  @P4 STG.E.U16 desc[UR14][R4.64+0xa2], R129 ;  /* 0x0000a28104004986 */ /* 0x000fe2000c10150e */
[----:B------:R-:W-:-:S03]  /*12530*/  FMUL R131, R131, UR13 ;  /* 0x0000000d83837c20 */ /* 0x000fc60008400000 */
[----:B------:R-:W-:Y:S01]  /*12540*/  @P5 STG.E.U16 desc[UR14][R6.64+0xa0], R130 ;  /* 0x0000a08206005986 */ /* 0x000fe2000c10150e */
[----:B------:R-:W-:Y:S01]  /*12550*/  ISETP.GT.AND P5, PT, R0, 0x59, P3 ;  /* 0x000000590000780c */ /* 0x000fe20001fa4270 */
[----:B------:R-:W-:Y:S01]  /*12560*/  FMUL R133, R133, UR13 ;  /* 0x0000000d85857c20 */ /* 0x000fe20008400000 */
[----:B------:R-:W-:-:S04]  /*12570*/  F2FP.BF16.F32.PACK_AB R131, RZ, R131 ;  /* 0x00000083ff83723e */ /* 0x000fc800000010ff */
[----:B------:R-:W-:Y:S01]  /*12580*/  F2FP.BF16.F32.PACK_AB R133, RZ, R133 ;  /* 0x00000085ff85723e */ /* 0x000fe200000010ff */
[----:B------:R-:W-:Y:S01]  /*12590*/  @P2 STG.E.U16 desc[UR14][R6.64+0xa2], R131 ;  /* 0x0000a28306002986 */ /* 0x000fe2000c10150e */
[C---:B------:R-:W-:Y:S02]  /*125a0*/  ISETP.GT.AND P4, PT, R0.reuse, 0x58, P3 ;  /* 0x000000580000780c */ /* 0x040fe40001f84270 */
[----:B------:R-:W-:Y:S01]  /*125b0*/  ISETP.GT.AND P0, PT, R0, 0x58, P1 ;  /* 0x000000580000780c */ /* 0x000fe20000f04270 */
[----:B------:R-:W-:Y:S01]  /*125c0*/  FMUL R132, R132, UR13 ;  /* 0x0000000d84847c20 */ /* 0x000fe20008400000 */
[C---:B------:R-:W-:Y:S01]  /*125d0*/  ISETP.GT.AND P2, PT, R0.reuse, 0x59, P1 ;  /* 0x000000590000780c */ /* 0x040fe20000f44270 */
[----:B------:R-:W-:Y:S01]  /*125e0*/  @P5 STG.E.U16 desc[UR14][R4.64+0xb2], R133 ;  /* 0x0000b28504005986 */ /* 0x000fe2000c10150e */
[----:B------:R-:W-:Y:S01]  /*125f0*/  ISETP.GT.AND P5, PT, R0, 0x60, P3 ;  /* 0x000000600000780c */ /* 0x000fe20001fa4270 */
[----:B------:R-:W-:Y:S01]  /*12600*/  FMUL R134, R134, UR13 ;  /* 0x0000000d86867c20 */ /* 0x000fe20008400000 */
        /* <DEDUP_REMOVED lines=8> */
[----:B------:R-:W-:Y:S01]  /*12690*/  @P4 STG.E.U16 desc[UR14][R4.64+0xb0], R132 ;  /* 0x0000b08404004986 */ /* 0x000fe2000c10150e */
[----:B------:R-:W-:-:S03]  /*126a0*/  F2FP.BF16.F32.PACK_AB R137, RZ, R137 ;  /* 0x00000089ff89723e */ /* 0x000fc600000010ff */
[----:B------:R-:W-:Y:S01]  /*126b0*/  @P0 STG.E.U16 desc[UR14][R6.64+0xb0], R134 ;  /* 0x0000b08606000986 */ /* 0x000fe2000c10150e */
[----:B------:R-:W-:-:S03]  /*126c0*/  ISETP.GT.AND P4, PT, R0, 0x60, P1 ;  /* 0x000000600000780c */ /* 0x000fc60000f84270 */
[----:B------:R-:W-:Y:S01]  /*126d0*/  @P2 STG.E.U16 desc[UR14][R6.64+0xb2], R135 ;  /* 0x0000b28706002986 */ /* 0x000fe2000c10150e */
[----:B------:R-:W-:-:S03]  /*126e0*/  FMUL R138, R138, UR13 ;  /* 0x0000000d8a8a7c20 */ /* 0x000fc60008400000 */
[----:B------:R-:W-:Y:S01]  /*126f0*/  @P5 STG.E.U16 desc[UR14][R4.64+0xc0], R136 ;  /* 0x0000c08804005986 */ /* 0x000fe2000c10150e */
[----:B------:R-:W-:-:S03]  /*12700*/  ISETP.GT.AND P5, PT, R0, 0x61, P1 ;  /* 0x000000610000780c */ /* 0x000fc60000fa4270 */
[----:B------:R-:W-:Y:S01]  /*12710*/  @P6 STG.E.U16 desc[UR14][R4.64+0xc2], R137 ;  /* 0x0000c28904006986 */ /* 0x000fe2000c10150e */
[----:B------:R-:W-:Y:S01]  /*12720*/  ISETP.GT.AND P6, PT, R0, 0x68, P3 ;  /* 0x000000680000780c */ /* 0x000fe20001fc4270 */
[----:B------:R-:W-:Y:S01]  /*12730*/  FMUL R139, R139, UR13 ;  /* 0x0000000d8b8b7c20 */ /* 0x000fe20008400000 */
[----:B------:R-:W-:Y:S01]  /*12740*/  FMUL R140, R140, UR13 ;  /* 0x0000000d8c8c7c20 */ /* 0x000fe20008400000 */
[----:B------:R-:W-:-:S03]  /*12750*/  F2FP.BF16.F32.PACK_AB R138, RZ, R138 ;  /* 0x0000008aff8a723e */ /* 0x000fc600000010ff */
        /* <DEDUP_REMOVED lines=11> */
[----:B------:R-:W-:-:S03]  /*12810*/  F2FP.BF16.F32.PACK_AB R141, RZ, R141 ;  /* 0x0000008dff8d723e */ /* 0x000fc600000010ff */
[----:B------:R-:W-:Y:S02]  /*12820*/  F2FP.BF16.F32.PACK_AB R142, RZ, R142 ;  /* 0x0000008eff8e723e */ /* 0x000fe400000010ff */
[----:B------:R-:W-:Y:S01]  /*12830*/  F2FP.BF16.F32.PACK_AB R143, RZ, R143 ;  /* 0x0000008fff8f723e */ /* 0x000fe200000010ff */
[----:B------:R-:W-:Y:S04]  /*12840*/  @P4 STG.E.U16 desc[UR14][R4.64+0xd2], R141 ;  /* 0x0000d28d04004986 */ /* 0x000fe8000c10150e */
[----:B------:R-:W-:Y:S01]  /*12850*/  @P5 STG.E.U16 desc[UR14][R6.64+0xd0], R142 ;  /* 0x0000d08e06005986 */ /* 0x000fe2000c10150e */
[----:B------:R-:W-:-:S03]  /*12860*/  ISETP.GT.AND P5, PT, R0, 0x70, P3 ;  /* 0x000000700000780c */ /* 0x000fc60001fa4270 */
[----:B------:R-:W-:Y:S01]  /*12870*/  @P6 STG.E.U16 desc[UR14][R6.64+0xd2], R143 ;  /* 0x0000d28f06006986 */ /* 0x000fe2000c10150e */
[----:B------:R-:W-:Y:S01]  /*12880*/  ISETP.GT.AND P6, PT, R0, 0x71, P3 ;  /* 0x000000710000780c */ /* 0x000fe20001fc4270 */
[----:B------:R-:W-:Y:S01]  /*12890*/  FMUL R144, R144, UR13 ;  /* 0x0000000d90907c20 */ /* 0x000fe20008400000 */
[----:B------:R-:W-:Y:S01]  /*128a0*/  FMUL R145, R145, UR13 ;  /* 0x0000000d91917c20 */ /* 0x000fe20008400000 */
[----:B------:R-:W-:-:S03]  /*128b0*/  ISETP.GT.AND P4, PT, R0, 0x70, P1 ;  /* 0x000000700000780c */ /* 0x000fc60000f84270 */
[----:B------:R-:W-:Y:S02]  /*128c0*/  F2FP.BF16.F32.PACK_AB R144, RZ, R144 ;  /* 0x00000090ff90723e */ /* 0x000fe400000010ff */
[----:B------:R-:W-:Y:S01]  /*128d0*/  F2FP.BF16.F32.PACK_AB R145, RZ, R145 ;  /* 0x00000091ff91723e */ /* 0x000fe200000010ff */
[----:B------:R-:W-:Y:S02]  /*128e0*/  FMUL R146, R146, UR13 ;  /* 0x0000000d92927c20 */ /* 0x000fe40008400000 */
[----:B------:R-:W-:Y:S01]  /*128f0*/  @P5 STG.E.U16 desc[UR14][R4.64+0xe0], R144 ;  /* 0x0000e09004005986 */ /* 0x000fe2000c10150e */
[----:B------:R-:W-:-:S03]  /*12900*/  ISETP.GT.AND P5, PT, R0, 0x71, P1 ;  /* 0x000000710000780c */ /* 0x000fc60000fa4270 */
[----:B------:R-:W-:Y:S01]  /*12910*/  @P6 STG.E.U16 desc[UR14][R4.64+0xe2], R145 ;  /* 0x0000e29104006986 */ /* 0x000fe2000c10150e */
[C---:B------:R-:W-:Y:S02]  /*12920*/  ISETP.GT.AND P6, PT, R0.reuse, 0x78, P3 ;  /* 0x000000780000780c */ /* 0x040fe40001fc4270 */
[----:B------:R-:W-:Y:S01]  /*12930*/  ISETP.GT.AND P3, PT, R0, 0x79, P3 ;  /* 0x000000790000780c */ /* 0x000fe20001f64270 */
[----:B------:R-:W-:Y:S01]  /*12940*/  FMUL R147, R147, UR13 ;  /* 0x0000000d93937c20 */ /* 0x000fe20008400000 */
[----:B------:R-:W-:Y:S01]  /*12950*/  F2FP.BF16.F32.PACK_AB R146, RZ, R146 ;  /* 0x00000092ff92723e */ /* 0x000fe200000010ff */
[----:B------:R-:W-:Y:S01]  /*12960*/  FMUL R149, R149, UR13 ;  /* 0x0000000d95957c20 */ /* 0x000fe20008400000 */
[----:B------:R-:W-:Y:S02]  /*12970*/  FMUL R148, R148, UR13 ;  /* 0x0000000d94947c20 */ /* 0x000fe40008400000 */
[----:B------:R-:W-:Y:S01]  /*12980*/  F2FP.BF16.F32.PACK_AB R147, RZ, R147 ;  /* 0x00000093ff93723e */ /* 0x000fe200000010ff */
[----:B------:R-:W-:Y:S01]  /*12990*/  @P4 STG.E.U16 desc[UR14][R6.64+0xe0], R146 ;  /* 0x0000e09206004986 */ /* 0x000fe2000c10150e */
[----:B------:R-:W-:-:S02]  /*129a0*/  ISETP.GT.AND P4, PT, R0, 0x78, P1 ;  /* 0x000000780000780c */ /* 0x000fc40000f84270 */
[----:B------:R-:W-:Y:S02]  /*129b0*/  F2FP.BF16.F32.PACK_AB R149, RZ, R149 ;  /* 0x00000095ff95723e */ /* 0x000fe400000010ff */
[----:B------:R-:W-:Y:S01]  /*129c0*/  ISETP.GT.AND P2, PT, R14, 0xc0, PT ;  /* 0x000000c00e00780c */ /* 0x000fe20003f44270 */
[----:B------:R-:W-:Y:S01]  /*129d0*/  @P5 STG.E.U16 desc[UR14][R6.64+0xe2], R147 ;  /* 0x0000e29306005986 */ /* 0x000fe2000c10150e */
[----:B-1----:R-:W-:Y:S01]  /*129e0*/  IMAD.U32 R9, RZ, RZ, UR18 ;  /* 0x00000012ff097e24 */ /* 0x002fe2000f8e00ff */
[----:B------:R-:W-:Y:S02]  /*129f0*/  ISETP.GT.AND P1, PT, R0, 0x79, P1 ;  /* 0x000000790000780c */ /* 0x000fe40000f24270 */
[----:B------:R-:W-:Y:S01]  /*12a00*/  @P3 STG.E.U16 desc[UR14][R4.64+0xf2], R149 ;  /* 0x0000f29504003986 */ /* 0x000fe2000c10150e */
[----:B------:R-:W-:Y:S01]  /*12a10*/  F2FP.BF16.F32.PACK_AB R148, RZ, R148 ;  /* 0x00000094ff94723e */ /* 0x000fe200000010ff */
[----:B------:R-:W-:Y:S01]  /*12a20*/  FMUL R150, R150, UR13 ;  /* 0x0000000d96967c20 */ /* 0x000fe20008400000 */
[----:B------:R-:W-:Y:S01]  /*12a30*/  ISETP.GT.AND P3, PT, R0, RZ, P2 ;  /* 0x000000ff0000720c */ /* 0x000fe20001764270 */
[----:B------:R-:W-:Y:S01]  /*12a40*/  FMUL R151, R151, UR13 ;  /* 0x0000000d97977c20 */ /* 0x000fe20008400000 */
[----:B------:R-:W-:Y:S01]  /*12a50*/  UIMAD UR6, UR19, 0x180, URZ ;  /* 0x00000180130678a4 */ /* 0x000fe2000f8e023f */
[----:B------:R-:W-:Y:S01]  /*12a60*/  FMUL R24, R24, UR13 ;  /* 0x0000000d18187c20 */ /* 0x000fe20008400000 */
[----:B------:R-:W-:Y:S01]  /*12a70*/  IMAD.WIDE.U32 R2, R9, 0x180, R2 ;  /* 0x0000018009027825 */ /* 0x000fe200078e0002 */
[----:B------:R1:W-:Y:S01]  /*12a80*/  @P6 STG.E.U16 desc[UR14][R4.64+0xf0], R148 ;  /* 0x0000f09404006986 */ /* 0x0003e2000c10150e */
[----:B------:R-:W-:-:S02]  /*12a90*/  F2FP.BF16.F32.PACK_AB R150, RZ, R150 ;  /* 0x00000096ff96723e */ /* 0x000fc400000010ff */
[----:B------:R-:W-:Y:S02]  /*12aa0*/  F2FP.BF16.F32.PACK_AB R151, RZ, R151 ;  /* 0x00000097ff97723e */ /* 0x000fe400000010ff */
[----:B------:R-:W-:Y:S02]  /*12ab0*/  ISETP.GT.AND P5, PT, R0, 0x1, P2 ;  /* 0x000000010000780c */ /* 0x000fe400017a4270 */
[----:B------:R-:W-:Y:S02]  /*12ac0*/  F2FP.BF16.F32.PACK_AB R24, RZ, R24 ;  /* 0x00000018ff18723e */ /* 0x000fe400000010ff */
[----:B------:R-:W-:Y:S01]  /*12ad0*/  IADD3 R3, R3, UR6, RZ ;  /* 0x0000000603037c10 */ /* 0x000fe2000fffe0ff */
[----:B-1----:R-:W-:Y:S02]  /*12ae0*/  @P4 IMAD.MOV.U32 R4, RZ, RZ, R6 ;  /* 0x000000ffff044224 */ /* 0x002fe400078e0006 */
[----:B------:R-:W-:Y:S01]  /*12af0*/  @P4 IMAD.MOV.U32 R5, RZ, RZ, R7 ;  /* 0x000000ffff054224 */ /* 0x000fe200078e0007 */
[----:B------:R-:W-:Y:S01]  /*12b00*/  ISETP.GT.AND P0, PT, R14, 0xc8, PT ;  /* 0x000000c80e00780c */ /* 0x000fe20003f04270 */
[----:B------:R-:W-:-:S03]  /*12b10*/  FMUL R25, R25, UR13 ;  /* 0x0000000d19197c20 */ /* 0x000fc60008400000 */
[----:B------:R1:W-:Y:S04]  /*12b20*/  @P4 STG.E.U16 desc[UR14][R4.64+0xf0], R150 ;  /* 0x0000f09604004986 */ /* 0x0003e8000c10150e */
[----:B------:R2:W-:Y:S01]  /*12b30*/  @P1 STG.E.U16 desc[UR14][R6.64+0xf2], R151 ;  /* 0x0000f29706001986 */ /* 0x0005e2000c10150e */
[----:B------:R-:W-:-:S03]  /*12b40*/  F2FP.BF16.F32.PACK_AB R25, RZ, R25 ;  /* 0x00000019ff19723e */ /* 0x000fc600000010ff */
[----:B------:R-:W-:Y:S01]  /*12b50*/  @P3 STG.E.U16 desc[UR14][R2.64], R24 ;  /* 0x0000001802003986 */ /* 0x000fe2000c10150e */
[----:B------:R-:W-:Y:S01]  /*12b60*/  ISETP.GT.AND P3, PT, R0, RZ, P0 ;  /* 0x000000ff0000720c */ /* 0x000fe20000764270 */
[----:B------:R-:W-:Y:S01]  /*12b70*/  FMUL R26, R26, UR13 ;  /* 0x0000000d1a1a7c20 */ /* 0x000fe20008400000 */
[----:B-1----:R-:W-:Y:S01]  /*12b80*/  IADD3 R4, P1, R2, UR9, RZ ;  /* 0x0000000902047c10 */ /* 0x002fe2000ff3e0ff */
[----:B------:R-:W-:Y:S01]  /*12b90*/  @P5 STG.E.U16 desc[UR14][R2.64+0x2], R25 ;  /* 0x0000021902005986 */ /* 0x000fe2000c10150e */
[C---:B------:R-:W-:Y:S02]  /*12ba0*/  ISETP.GT.AND P6, PT, R0.reuse, 0x1, P0 ;  /* 0x000000010000780c */ /* 0x040fe400007c4270 */
[----:B------:R-:W-:Y:S01]  /*12bb0*/  ISETP.GT.AND P5, PT, R0, 0x8, P2 ;  /* 0x000000080000780c */ /* 0x000fe200017a4270 */
[----:B------:R-:W-:Y:S01]  /*12bc0*/  FMUL R27, R27, UR13 ;  /* 0x0000000d1b1b7c20 */ /* 0x000fe20008400000 */
[----:B------:R-:W-:Y:S02]  /*12bd0*/  F2FP.BF16.F32.PACK_AB R26, RZ, R26 ;  /* 0x0000001aff1a723e */ /* 0x000fe400000010ff */
[----:B------:R-:W-:-:S02]  /*12be0*/  IADD3.X R5, R3, UR8, RZ, P1, !PT ;  /* 0x0000000803057c10 */ /* 0x000fc40008ffe4ff */
[----:B------:R-:W-:Y:S01]  /*12bf0*/  ISETP.GT.AND P4, PT, R0, 0x9, P2 ;  /* 0x000000090000780c */ /* 0x000fe20001784270 */
[----:B------:R-:W-:Y:S01]  /*12c00*/  FMUL R28, R28, UR13 ;  /* 0x0000000d1c1c7c20 */ /* 0x000fe20008400000 */
[----:B------:R-:W-:Y:S01]  /*12c10*/  FMUL R29, R29, UR13 ;  /* 0x0000000d1d1d7c20 */ /* 0x000fe20008400000 */
[----:B------:R-:W-:Y:S01]  /*12c20*/  @P3 STG.E.U16 desc[UR14][R4.64], R26 ;  /* 0x0000001a04003986 */ /* 0x000fe2000c10150e */
[----:B------:R-:W-:Y:S02]  /*12c30*/  F2FP.BF16.F32.PACK_AB R27, RZ, R27 ;  /* 0x0000001bff1b723e */ /* 0x000fe400000010ff */
[----:B------:R-:W-:Y:S02]  /*12c40*/  ISETP.GT.AND P3, PT, R0, 0x8, P0 ;  /* 0x000000080000780c */ /* 0x000fe40000764270 */
[----:B------:R-:W-:Y:S01]  /*12c50*/  F2FP.BF16.F32.PACK_AB R28, RZ, R28 ;  /* 0x0000001cff1c723e */ /* 0x000fe200000010ff */
[----:B------:R-:W-:Y:S01]  /*12c60*/  FMUL R30, R30, UR13 ;  /* 0x0000000d1e1e7c20 */ /* 0x000fe20008400000 */
[----:B------:R-:W-:Y:S01]  /*12c70*/  F2FP.BF16.F32.PACK_AB R29, RZ, R29 ;  /* 0x0000001dff1d723e */ /* 0x000fe200000010ff */
[----:B------:R-:W-:Y:S01]  /*12c80*/  @P6 STG.E.U16 desc[UR14][R4.64+0x2], R27 ;  /* 0x0000021b04006986 */ /* 0x000fe2000c10150e */
[----:B------:R-:W-:-:S03]  /*12c90*/  ISETP.GT.AND P6, PT, R0, 0x9, P0 ;  /* 0x000000090000780c */ /* 0x000fc600007c4270 */
[----:B------:R-:W-:Y:S01]  /*12ca0*/  @P5 STG.E.U16 desc[UR14][R2.64+0x10], R28 ;  /* 0x0000101c02005986 */ /* 0x000fe2000c10150e */
[C---:B------:R-:W-:Y:S01]  /*12cb0*/  ISETP.GT.AND P5, PT, R0.reuse, 0x10, P2 ;  /* 0x000000100000780c */ /* 0x040fe200017a4270 */
[----:B------:R-:W-:Y:S01]  /*12cc0*/  FMUL R31, R31, UR13 ;  /* 0x0000000d1f1f7c20 */ /* 0x000fe20008400000 */
[----:B------:R-:W-:Y:S01]  /*12cd0*/  F2FP.BF16.F32.PACK_AB R30, RZ, R30 ;  /* 0x0000001eff1e723e */ /* 0x000fe200000010ff */
[----:B------:R-:W-:Y:S01]  /*12ce0*/  @P4 STG.E.U16 desc[UR14][R2.64+0x12], R29 ;  /* 0x0000121d02004986 */ /* 0x000fe2000c10150e */
[----:B------:R-:W-:Y:S01]  /*12cf0*/  ISETP.GT.AND P4, PT, R0, 0x11, P2 ;  /* 0x000000110000780c */ /* 0x000fe20001784270 */
[----:B------:R-:W-:Y:S01]  /*12d00*/  FMUL R32, R32, UR13 ;  /* 0x0000000d20207c20 */ /* 0x000fe20008400000 */
[----:B------:R-:W-:Y:S01]  /*12d10*/  FMUL R33, R33, UR13 ;  /* 0x0000000d21217c20 */ /* 0x000fe20008400000 */
[----:B------:R-:W-:Y:S01]  /*12d20*/  @P3 STG.E.U16 desc[UR14][R4.64+0x10], R30 ;  /* 0x0000101e04003986 */ /* 0x000fe2000c10150e */
[----:B------:R-:W-:Y:S02]  /*12d30*/  F2FP.BF16.F32.PACK_AB R31, RZ, R31 ;  /* 0x0000001fff1f723e */ /* 0x000fe400000010ff */
[----:B------:R-:W-:-:S02]  /*12d40*/  ISETP.GT.AND P3, PT, R0, 0x10, P0 ;  /* 0x000000100000780c */ /* 0x000fc40000764270 */
[----:B------:R-:W-:Y:S01]  /*12d50*/  F2FP.BF16.F32.PACK_AB R32, RZ, R32 ;  /* 0x00000020ff20723e */ /* 0x000fe200000010ff */
[----:B------:R-:W-:Y:S01]  /*12d60*/  FMUL R34, R34, UR13 ;  /* 0x0000000d22227c20 */ /* 0x000fe20008400000 */
[----:B------:R-:W-:Y:S01]  /*12d70*/  F2FP.BF16.F32.PACK_AB R33, RZ, R33 ;  /* 0x00000021ff21723e */ /* 0x000fe200000010ff */
[----:B------:R-:W-:Y:S01]  /*12d80*/  @P6 STG.E.U16 desc[UR14][R4.64+0x12], R31 ;  /* 0x0000121f04006986 */ /* 0x000fe2000c10150e */
[----:B------:R-:W-:-:S03]  /*12d90*/  ISETP.GT.AND P6, PT, R0, 0x11, P0 ;  /* 0x000000110000780c */ /* 0x000fc600007c4270 */
[----:B------:R-:W-:Y:S01]  /*12da0*/  @P5 STG.E.U16 desc[UR14][R2.64+0x20], R32 ;  /* 0x0000202002005986 */ /* 0x000fe2000c10150e */
[----:B------:R-:W-:-:S03]  /*12db0*/  F2FP.BF16.F32.PACK_AB R34, RZ, R34 ;  /* 0x00000022ff22723e */ /* 0x000fc600000010ff */
[----:B------:R-:W-:Y:S01]  /*12dc0*/  @P4 STG.E.U16 desc[UR14][R2.64+0x22], R33 ;  /* 0x0000222102004986 */ /* 0x000fe2000c10150e */
[C---:B------:R-:W-:Y:S01]  /*12dd0*/  ISETP.GT.AND P4, PT, R0.reuse, 0x18, P2 ;  /* 0x000000180000780c */ /* 0x040fe20001784270 */
[----:B------:R-:W-:Y:S01]  /*12de0*/  FMUL R35, R35, UR13 ;  /* 0x0000000d23237c20 */ /* 0x000fe20008400000 */
[----:B------:R-:W-:Y:S01]  /*12df0*/  ISETP.GT.AND P5, PT, R0, 0x19, P2 ;  /* 0x000000190000780c */ /* 0x000fe200017a4270 */
[----:B------:R-:W-:Y:S01]  /*12e00*/  FMUL R36, R36, UR13 ;  /* 0x0000000d24247c20 */ /* 0x000fe20008400000 */
[----:B------:R-:W-:Y:S01]  /*12e10*/  FMUL R37, R37, UR13 ;  /* 0x0000000d25257c20 */ /* 0x000fe20008400000 */
[----:B------:R-:W-:Y:S01]  /*12e20*/  @P3 STG.E.U16 desc[UR14][R4.64+0x20], R34 ;  /* 0x0000202204003986 */ /* 0x000fe2000c10150e */
[----:B------:R-:W-:Y:S02]  /*12e30*/  ISETP.GT.AND P3, PT, R0, 0x18, P0 ;  /* 0x000000180000780c */ /* 0x000fe40000764270 */
[----:B------:R-:W-:Y:S01]  /*12e40*/  F2FP.BF16.F32.PACK_AB R35, RZ, R35 ;  /* 0x00000023ff23723e */ /* 0x000fe200000010ff */
[----:B------:R-:W-:Y:S01]  /*12e50*/  FMUL R38, R38, UR13 ;  /* 0x0000000d26267c20 */ /* 0x000fe20008400000 */
[----:B------:R-:W-:-:S02]  /*12e60*/  F2FP.BF16.F32.PACK_AB R36, RZ, R36 ;  /* 0x00000024ff24723e */ /* 0x000fc400000010ff */
[----:B------:R-:W-:Y:S01]  /*12e70*/  F2FP.BF16.F32.PACK_AB R37, RZ, R37 ;  /* 0x00000025ff25723e */ /* 0x000fe200000010ff */
[----:B------:R-:W-:Y:S01]  /*12e80*/  @P6 STG.E.U16 desc[UR14][R4.64+0x22], R35 ;  /* 0x0000222304006986 */ /* 0x000fe2000c10150e */
[----:B------:R-:W-:-:S03]  /*12e90*/  F2FP.BF16.F32.PACK_AB R38, RZ, R38 ;  /* 0x00000026ff26723e */ /* 0x000fc600000010ff */
[----:B------:R-:W-:Y:S01]  /*12ea0*/  @P4 STG.E.U16 desc[UR14][R2.64+0x30], R36 ;  /* 0x0000302402004986 */ /* 0x000fe2000c10150e */
[C---:B------:R-:W-:Y:S02]  /*12eb0*/  ISETP.GT.AND P4, PT, R0.reuse, 0x19, P0 ;  /* 0x000000190000780c */ /* 0x040fe40000784270 */
[C---:B------:R-:W-:Y:S01]  /*12ec0*/  ISETP.GT.AND P6, PT, R0.reuse, 0x20, P2 ;  /* 0x000000200000780c */ /* 0x040fe200017c4270 */
[----:B------:R-:W-:Y:S01]  /*12ed0*/  @P5 STG.E.U16 desc[UR14][R2.64+0x32], R37 ;  /* 0x0000322502005986 */ /* 0x000fe2000c10150e */
[----:B------:R-:W-:Y:S01]  /*12ee0*/  ISETP.GT.AND P5, PT, R0, 0x21, P2 ;  /* 0x000000210000780c */ /* 0x000fe200017a4270 */
[----:B------:R-:W-:Y:S01]  /*12ef0*/  FMUL R39, R39, UR13 ;  /* 0x0000000d27277c20 */ /* 0x000fe20008400000 */
[----:B------:R-:W-:Y:S01]  /*12f00*/  FMUL R40, R40, UR13 ;  /* 0x0000000d28287c20 */ /* 0x000fe20008400000 */
[----:B------:R-:W-:Y:S01]  /*12f10*/  FMUL R41, R41, UR13 ;  /* 0x0000000d29297c20 */ /* 0x000fe20008400000 */
[----:B------:R-:W-:Y:S01]  /*12f20*/  @P3 STG.E.U16 desc[UR14][R4.64+0x30], R38 ;  /* 0x0000302604003986 */ /* 0x000fe2000c10150e */
[----:B------:R-:W-:Y:S01]  /*12f30*/  ISETP.GT.AND P3, PT, R0, 0x20, P0 ;  /* 0x000000200000780c */ /* 0x000fe20000764270 */
[----:B------:R-:W-:Y:S01]  /*12f40*/  FMUL R42, R42, UR13 ;  /* 0x0000000d2a2a7c20 */ /* 0x000fe20008400000 */
[----:B------:R-:W-:-:S02]  /*12f50*/  F2FP.BF16.F32.PACK_AB R39, RZ, R39 ;  /* 0x00000027ff27723e */ /* 0x000fc400000010ff */
[----:B------:R-:W-:Y:S02]  /*12f60*/  F2FP.BF16.F32.PACK_AB R40, RZ, R40 ;  /* 0x00000028ff28723e */ /* 0x000fe400000010ff */
[----:B------:R-:W-:Y:S01]  /*12f70*/  F2FP.BF16.F32.PACK_AB R41, RZ, R41 ;  /* 0x00000029ff29723e */ /* 0x000fe200000010ff */
[----:B------:R-:W-:Y:S01]  /*12f80*/  @P4 STG.E.U16 desc[UR14][R4.64+0x32], R39 ;  /* 0x0000322704004986 */ /* 0x000fe2000c10150e */
[----:B------:R-:W-:Y:S02]  /*12f90*/  F2FP.BF16.F32.PACK_AB R42, RZ, R42 ;  /* 0x0000002aff2a723e */ /* 0x000fe400000010ff */
        /* <DEDUP_REMOVED lines=31> */
[----:B------:R-:W-:-:S03]  /*13190*/  F2FP.BF16.F32.PACK_AB R50, RZ, R50 ;  /* 0x00000032ff32723e */ /* 0x000fc600000010ff */
[----:B------:R-:W-:Y:S01]  /*131a0*/  @P6 STG.E.U16 desc[UR14][R2.64+0x60], R48 ;  /* 0x0000603002006986 */ /* 0x000fe2000c10150e */
[----:B--2---:R-:W-:-:S03]  /*131b0*/  IADD3.X R7, R3, UR8, RZ, P1, !PT ;  /* 0x0000000803077c10 */ /* 0x004fc60008ffe4ff */
[----:B------:R-:W-:Y:S01]  /*131c0*/  @P5 STG.E.U16 desc[UR14][R2.64+0x62], R49 ;  /* 0x0000623102005986 */ /* 0x000fe2000c10150e */
[C---:B------:R-:W-:Y:S02]  /*131d0*/  ISETP.GT.AND P5, PT, R0.reuse, 0x31, P0 ;  /* 0x000000310000780c */ /* 0x040fe400007a4270 */
[C---:B------:R-:W-:Y:S01]  /*131e0*/  ISETP.GT.AND P1, PT, R0.reuse, 0x38, P0 ;  /* 0x000000380000780c */ /* 0x040fe20000724270 */
[----:B------:R1:W-:Y:S01]  /*131f0*/  @P3 STG.E.U16 desc[UR14][R4.64+0x60], R50 ;  /* 0x0000603204003986 */ /* 0x0003e2000c10150e */
[C---:B------:R-:W-:Y:S02]  /*13200*/  ISETP.GT.AND P3, PT, R0.reuse, 0x39, P0 ;  /* 0x000000390000780c */ /* 0x040fe40000764270 */
[C---:B------:R-:W-:Y:S01]  /*13210*/  ISETP.GT.AND P6, PT, R0.reuse, 0x38, P2 ;  /* 0x000000380000780c */ /* 0x040fe200017c4270 */
[----:B------:R-:W-:Y:S01]  /*13220*/  FMUL R51, R51, UR13 ;  /* 0x0000000d33337c20 */ /* 0x000fe20008400000 */
[----:B------:R-:W-:Y:S01]  /*13230*/  ISETP.GT.AND P4, PT, R0, 0x39, P2 ;  /* 0x000000390000780c */ /* 0x000fe20001784270 */
[----:B------:R-:W-:Y:S01]  /*13240*/  FMUL R52, R52, UR13 ;  /* 0x0000000d34347c20 */ /* 0x000fe20008400000 */
[----:B------:R-:W-:Y:S01]  /*13250*/  FMUL R53, R53, UR13 ;  /* 0x0000000d35357c20 */ /* 0x000fe20008400000 */
[----:B------:R-:W-:Y:S01]  /*13260*/  FMUL R54, R54, UR13 ;  /* 0x0000000d36367c20 */ /* 0x000fe20008400000 */
[----:B------:R-:W-:Y:S01]  /*13270*/  FMUL R55, R55, UR13 ;  /* 0x0000000d37377c20 */ /* 0x000fe20008400000 */
[----:B------:R-:W-:Y:S01]  /*13280*/  F2FP.BF16.F32.PACK_AB R51, RZ, R51 ;  /* 0x00000033ff33723e */ /* 0x000fe200000010ff */
[----:B------:R-:W-:Y:S01]  /*13290*/  @P5 IMAD.MOV.U32 R6, RZ, RZ, R4 ;  /* 0x000000ffff065224 */ /* 0x000fe200078e0004 */
[----:B------:R-:W-:Y:S01]  /*132a0*/  F2FP.BF16.F32.PACK_AB R52, RZ, R52 ;  /* 0x00000034ff34723e */ /* 0x000fe200000010ff */
[C---:B-1----:R-:W-:Y:S01]  /*132b0*/  VIADD R4, R2.reuse, UR9 ;  /* 0x0000000902047c36 */ /* 0x042fe20008000000 */
[----:B------:R-:W-:Y:S01]  /*132c0*/  F2FP.BF16.F32.PACK_AB R53, RZ, R53 ;  /* 0x00000035ff35723e */ /* 0x000fe200000010ff */
[--C-:B------:R-:W-:Y:S01]  /*132d0*/  @P1 IMAD.MOV.U32 R5, RZ, RZ, R7.reuse ;  /* 0x000000ffff051224 */ /* 0x100fe200078e0007 */
[----:B------:R-:W-:Y:S01]  /*132e0*/  F2FP.BF16.F32.PACK_AB R54, RZ, R54 ;  /* 0x00000036ff36723e */ /* 0x000fe200000010ff */
[----:B------:R-:W-:Y:S01]  /*132f0*/  VIADD R8, R2, UR9 ;  /* 0x0000000902087c36 */ /* 0x000fe20008000000 */
[----:B------:R-:W-:Y:S01]  /*13300*/  F2FP.BF16.F32.PACK_AB R55, RZ, R55 ;  /* 0x00000037ff37723e */ /* 0x000fe200000010ff */
[----:B------:R-:W-:Y:S01]  /*13310*/  @P3 IMAD.MOV.U32 R9, RZ, RZ, R7 ;  /* 0x000000ffff093224 */ /* 0x000fe200078e0007 */
[----:B------:R-:W-:Y:S04]  /*13320*/  @P5 STG.E.U16 desc[UR14][R6.64+0x62], R51 ;  /* 0x0000623306005986 */ /* 0x000fe8000c10150e */
[----:B------:R-:W-:Y:S04]  /*13330*/  @P6 STG.E.U16 desc[UR14][R2.64+0x70], R52 ;  /* 0x0000703402006986 */ /* 0x000fe8000c10150e */
[----:B------:R-:W-:Y:S04]  /*13340*/  @P4 STG.E.U16 desc[UR14][R2.64+0x72], R53 ;  /* 0x0000723502004986 */ /* 0x000fe8000c10150e */
[----:B------:R1:W-:Y:S01]  /*13350*/  @P1 STG.E.U16 desc[UR14][R4.64+0x70], R54 ;  /* 0x0000703604001986 */ /* 0x0003e2000c10150e */
[----:B------:R-:W-:-:S03]  /*13360*/  ISETP.GT.AND P1, PT, R0, 0x40, P0 ;  /* 0x000000400000780c */ /* 0x000fc60000724270 */
[----:B------:R2:W-:Y:S01]  /*13370*/  @P3 STG.E.U16 desc[UR14][R8.64+0x72], R55 ;  /* 0x0000723708003986 */ /* 0x0005e2000c10150e */
[C---:B------:R-:W-:Y:S02]  /*13380*/  ISETP.GT.AND P3, PT, R0.reuse, 0x41, P0 ;  /* 0x000000410000780c */ /* 0x040fe40000764270 */
[C---:B------:R-:W-:Y:S02]  /*13390*/  ISETP.GT.AND P4, PT, R0.reuse, 0x40, P2 ;  /* 0x000000400000780c */ /* 0x040fe40001784270 */
[----:B------:R-:W-:Y:S01]  /*133a0*/  ISETP.GT.AND P5, PT, R0, 0x41, P2 ;  /* 0x000000410000780c */ /* 0x000fe200017a4270 */
[----:B------:R-:W-:Y:S01]  /*133b0*/  FMUL R56, R56, UR13 ;  /* 0x0000000d38387c20 */ /* 0x000fe20008400000 */
[----:B------:R-:W-:Y:S01]  /*133c0*/  FMUL R57, R57, UR13 ;  /* 0x0000000d39397c20 */ /* 0x000fe20008400000 */
[----:B------:R-:W-:Y:S01]  /*133d0*/  FMUL R58, R58, UR13 ;  /* 0x0000000d3a3a7c20 */ /* 0x000fe20008400000 */
[----:B------:R-:W-:Y:S02]  /*133e0*/  FMUL R59, R59, UR13 ;  /* 0x0000000d3b3b7c20 */ /* 0x000fe40008400000 */
[----:B------:R-:W-:Y:S01]  /*133f0*/  F2FP.BF16.F32.PACK_AB R56, RZ, R56 ;  /* 0x00000038ff38723e */ /* 0x000fe200000010ff */
[--C-:B-1----:R-:W-:Y:S01]  /*13400*/  @P1 IMAD.MOV.U32 R5, RZ, RZ, R7.reuse ;  /* 0x000000ffff051224 */ /* 0x102fe200078e0007 */
[----:B------:R-:W-:Y:S01]  /*13410*/  F2FP.BF16.F32.PACK_AB R57, RZ, R57 ;  /* 0x00000039ff39723e */ /* 0x000fe200000010ff */
[----:B--2---:R-:W-:Y:S01]  /*13420*/  @P3 IMAD.MOV.U32 R9, RZ, RZ, R7 ;  /* 0x000000ffff093224 */ /* 0x004fe200078e0007 */
[----:B------:R-:W-:-:S02]  /*13430*/  F2FP.BF16.F32.PACK_AB R58, RZ, R58 ;  /* 0x0000003aff3a723e */ /* 0x000fc400000010ff */
[----:B------:R-:W-:Y:S01]  /*13440*/  F2FP.BF16.F32.PACK_AB R59, RZ, R59 ;  /* 0x0000003bff3b723e */ /* 0x000fe200000010ff */
        /* <DEDUP_REMOVED lines=18> */
[----:B------:R-:W-:Y:S01]  /*13570*/  @P4 STG.E.U16 desc[UR14][R2.64+0x90], R60 ;  /* 0x0000903c02004986 */ /* 0x000fe2000c10150e */
[----:B------:R-:W-:-:S03]  /*13580*/  ISETP.GT.AND P4, PT, R0, 0x50, P2 ;  /* 0x000000500000780c */ /* 0x000fc60001784270 */
[----:B------:R-:W-:Y:S01]  /*13590*/  @P5 STG.E.U16 desc[UR14][R2.64+0x92], R61 ;  /* 0x0000923d02005986 */ /* 0x000fe2000c10150e */
[----:B------:R-:W-:-:S03]  /*135a0*/  FMUL R64, R64, UR13 ;  /* 0x0000000d40407c20 */ /* 0x000fc60008400000 */
[----:B------:R1:W-:Y:S01]  /*135b0*/  @P1 STG.E.U16 desc[UR14][R4.64+0x90], R62 ;  /* 0x0000903e04001986 */ /* 0x0003e2000c10150e */
[----:B------:R-:W-:-:S03]  /*135c0*/  ISETP.GT.AND P1, PT, R0, 0x50, P0 ;  /* 0x000000500000780c */ /* 0x000fc60000724270 */
[----:B------:R2:W-:Y:S01]  /*135d0*/  @P3 STG.E.U16 desc[UR14][R8.64+0x92], R63 ;  /* 0x0000923f08003986 */ /* 0x0005e2000c10150e */
        /* <DEDUP_REMOVED lines=8> */
[----:B------:R-:W-:Y:S01]  /*13660*/  ISETP.GT.AND P4, PT, R0, 0x58, P2 ;  /* 0x000000580000780c */ /* 0x000fe20001784270 */
[--C-:B-1----:R-:W-:Y:S01]  /*13670*/  @P1 IMAD.MOV.U32 R5, RZ, RZ, R7.reuse ;  /* 0x000000ffff051224 */ /* 0x102fe200078e0007 */
[----:B------:R-:W-:Y:S01]  /*13680*/  F2FP.BF16.F32.PACK_AB R66, RZ, R66 ;  /* 0x00000042ff42723e */ /* 0x000fe200000010ff */
[----:B--2---:R-:W-:Y:S01]  /*13690*/  @P3 IMAD.MOV.U32 R9, RZ, RZ, R7 ;  /* 0x000000ffff093224 */ /* 0x004fe200078e0007 */
[----:B------:R-:W-:Y:S01]  /*136a0*/  F2FP.BF16.F32.PACK_AB R67, RZ, R67 ;  /* 0x00000043ff43723e */ /* 0x000fe200000010ff */
[----:B------:R-:W-:Y:S01]  /*136b0*/  FMUL R68, R68, UR13 ;  /* 0x0000000d44447c20 */ /* 0x000fe20008400000 */
[----:B------:R-:W-:Y:S04]  /*136c0*/  @P5 STG.E.U16 desc[UR14][R2.64+0xa2], R65 ;  /* 0x0000a24102005986 */ /* 0x000fe8000c10150e */
[----:B------:R1:W-:Y:S01]  /*136d0*/  @P1 STG.E.U16 desc[UR14][R4.64+0xa0], R66 ;  /* 0x0000a04204001986 */ /* 0x0003e2000c10150e */
[----:B------:R-:W-:-:S02]  /*136e0*/  ISETP.GT.AND P1, PT, R0, 0x58, P0 ;  /* 0x000000580000780c */ /* 0x000fc40000724270 */
[----:B------:R-:W-:Y:S01]  /*136f0*/  F2FP.BF16.F32.PACK_AB R68, RZ, R68 ;  /* 0x00000044ff44723e */ /* 0x000fe200000010ff */
[----:B------:R2:W-:Y:S01]  /*13700*/  @P3 STG.E.U16 desc[UR14][R8.64+0xa2], R67 ;  /* 0x0000a24308003986 */ /* 0x0005e2000c10150e */
[C---:B------:R-:W-:Y:S02]  /*13710*/  ISETP.GT.AND P3, PT, R0.reuse, 0x59, P0 ;  /* 0x000000590000780c */ /* 0x040fe40000764270 */
[C---:B------:R-:W-:Y:S01]  /*13720*/  ISETP.GT.AND P5, PT, R0.reuse, 0x59, P2 ;  /* 0x000000590000780c */ /* 0x040fe200017a4270 */
[----:B------:R-:W-:Y:S01]  /*13730*/  FMUL R69, R69, UR13 ;  /* 0x0000000d45457c20 */ /* 0x000fe20008400000 */
[----:B------:R-:W-:Y:S01]  /*13740*/  @P4 STG.E.U16 desc[UR14][R2.64+0xb0], R68 ;  /* 0x0000b04402004986 */ /* 0x000fe2000c10150e */
[----:B------:R-:W-:Y:S01]  /*13750*/  ISETP.GT.AND P4, PT, R0, 0x60, P2 ;  /* 0x000000600000780c */ /* 0x000fe20001784270 */
[----:B------:R-:W-:Y:S01]  /*13760*/  FMUL R70, R70, UR13 ;  /* 0x0000000d46467c20 */ /* 0x000fe20008400000 */
[----:B------:R-:W-:Y:S01]  /*13770*/  FMUL R71, R71, UR13 ;  /* 0x0000000d47477c20 */ /* 0x000fe20008400000 */
[----:B------:R-:W-:Y:S01]  /*13780*/  FMUL R72, R72, UR13 ;  /* 0x0000000d48487c20 */ /* 0x000fe20008400000 */
[----:B------:R-:W-:Y:S01]  /*13790*/  F2FP.BF16.F32.PACK_AB R69, RZ, R69 ;  /* 0x00000045ff45723e */ /* 0x000fe200000010ff */
[----:B-1----:R-:W-:Y:S01]  /*137a0*/  @P1 IMAD.MOV.U32 R5, RZ, RZ, R7 ;  /* 0x000000ffff051224 */ /* 0x002fe200078e0007 */
[----:B------:R-:W-:-:S02]  /*137b0*/  F2FP.BF16.F32.PACK_AB R70, RZ, R70 ;  /* 0x00000046ff46723e */ /* 0x000fc400000010ff */
[----:B------:R-:W-:Y:S01]  /*137c0*/  F2FP.BF16.F32.PACK_AB R71, RZ, R71 ;  /* 0x00000047ff47723e */ /* 0x000fe200000010ff */
[----:B--2---:R-:W-:Y:S01]  /*137d0*/  @P3 IMAD.MOV.U32 R9, RZ, RZ, R7 ;  /* 0x000000ffff093224 */ /* 0x004fe200078e0007 */
[----:B------:R-:W-:Y:S01]  /*137e0*/  F2FP.BF16.F32.PACK_AB R72, RZ, R72 ;  /* 0x00000048ff48723e */ /* 0x000fe200000010ff */
[----:B------:R-:W-:Y:S01]  /*137f0*/  @P5 STG.E.U16 desc[UR14][R2.64+0xb2], R69 ;  /* 0x0000b24502005986 */ /* 0x000fe2000c10150e */
[C---:B------:R-:W-:Y:S01]  /*13800*/  ISETP.GT.AND P5, PT, R0.reuse, 0x61, P2 ;  /* 0x000000610000780c */ /* 0x040fe200017a4270 */
[----:B------:R-:W-:Y:S02]  /*13810*/  FMUL R73, R73, UR13 ;  /* 0x0000000d49497c20 */ /* 0x000fe40008400000 */
[----:B------:R1:W-:Y:S04]  /*13820*/  @P1 STG.E.U16 desc[UR14][R4.64+0xb0], R70 ;  /* 0x0000b04604001986 */ /* 0x0003e8000c10150e */
[----:B------:R2:W-:Y:S01]  /*13830*/  @P3 STG.E.U16 desc[UR14][R8.64+0xb2], R71 ;  /* 0x0000b24708003986 */ /* 0x0005e2000c10150e */
[----:B------:R-:W-:-:S03]  /*13840*/  ISETP.GT.AND P3, PT, R0, 0x60, P0 ;  /* 0x000000600000780c */ /* 0x000fc60000764270 */
[----:B------:R-:W-:Y:S01]  /*13850*/  @P4 STG.E.U16 desc[UR14][R2.64+0xc0], R72 ;  /* 0x0000c04802004986 */ /* 0x000fe2000c10150e */
[----:B------:R-:W-:Y:S02]  /*13860*/  ISETP.GT.AND P4, PT, R0, 0x61, P0 ;  /* 0x000000610000780c */ /* 0x000fe40000784270 */
[----:B------:R-:W-:Y:S01]  /*13870*/  F2FP.BF16.F32.PACK_AB R73, RZ, R73 ;  /* 0x00000049ff49723e */ /* 0x000fe200000010ff */
[----:B------:R-:W-:Y:S01]  /*13880*/  FMUL R74, R74, UR13 ;  /* 0x0000000d4a4a7c20 */ /* 0x000fe20008400000 */
[----:B------:R-:W-:Y:S01]  /*13890*/  FMUL R75, R75, UR13 ;  /* 0x0000000d4b4b7c20 */ /* 0x000fe20008400000 */
[C---:B------:R-:W-:Y:S02]  /*138a0*/  ISETP.GT.AND P1, PT, R0.reuse, 0x69, P2 ;  /* 0x000000690000780c */ /* 0x040fe40001724270 */
[----:B------:R-:W-:Y:S01]  /*138b0*/  @P5 STG.E.U16 desc[UR14][R2.64+0xc2], R73 ;  /* 0x0000c24902005986 */ /* 0x000fe2000c10150e */
[----:B------:R-:W-:Y:S01]  /*138c0*/  ISETP.GT.AND P5, PT, R0, 0x68, P2 ;  /* 0x000000680000780c */ /* 0x000fe200017a4270 */
[--C-:B-1----:R-:W-:Y:S01]  /*138d0*/  @P3 IMAD.MOV.U32 R5, RZ, RZ, R7.reuse ;  /* 0x000000ffff053224 */ /* 0x102fe200078e0007 */
[----:B------:R-:W-:Y:S01]  /*138e0*/  F2FP.BF16.F32.PACK_AB R74, RZ, R74 ;  /* 0x0000004aff4a723e */ /* 0x000fe200000010ff */
[----:B------:R-:W-:Y:S01]  /*138f0*/  FMUL R76, R76, UR13 ;  /* 0x0000000d4c4c7c20 */ /* 0x000fe20008400000 */
[----:B------:R-:W-:Y:S01]  /*13900*/  F2FP.BF16.F32.PACK_AB R75, RZ, R75 ;  /* 0x0000004bff4b723e */ /* 0x000fe200000010ff */
[----:B--2---:R-:W-:-:S02]  /*13910*/  @P4 IMAD.MOV.U32 R9, RZ, RZ, R7 ;  /* 0x000000ffff094224 */ /* 0x004fc400078e0007 */
[----:B------:R-:W-:Y:S01]  /*13920*/  FMUL R77, R77, UR13 ;  /* 0x0000000d4d4d7c20 */ /* 0x000fe20008400000 */
[----:B------:R1:W-:Y:S01]  /*13930*/  @P3 STG.E.U16 desc[UR14][R4.64+0xc0], R74 ;  /* 0x0000c04a04003986 */ /* 0x0003e2000c10150e */
[----:B------:R-:W-:Y:S02]  /*13940*/  F2FP.BF16.F32.PACK_AB R76, RZ, R76 ;  /* 0x0000004cff4c723e */ /* 0x000fe400000010ff */
[C---:B------:R-:W-:Y:S01]  /*13950*/  ISETP.GT.AND P3, PT, R0.reuse, 0x68, P0 ;  /* 0x000000680000780c */ /* 0x040fe20000764270 */
[----:B------:R2:W-:Y:S01]  /*13960*/  @P4 STG.E.U16 desc[UR14][R8.64+0xc2], R75 ;  /* 0x0000c24b08004986 */ /* 0x0005e2000c10150e */
[----:B------:R-:W-:Y:S02]  /*13970*/  F2FP.BF16.F32.PACK_AB R77, RZ, R77 ;  /* 0x0000004dff4d723e */ /* 0x000fe400000010ff */
        /* <DEDUP_REMOVED lines=8> */
[----:B-1----:R-:W-:Y:S02]  /*13a00*/  @P3 MOV R5, R7 ;  /* 0x0000000700053202 */ /* 0x002fe40000000f00 */
[----:B------:R-:W-:Y:S01]  /*13a10*/  F2FP.BF16.F32.PACK_AB R79, RZ, R79 ;  /* 0x0000004fff4f723e */ /* 0x000fe200000010ff */
[----:B--2---:R-:W-:Y:S01]  /*13a20*/  @P4 IMAD.MOV.U32 R9, RZ, RZ, R7 ;  /* 0x000000ffff094224 */ /* 0x004fe200078e0007 */
[----:B------:R-:W-:Y:S01]  /*13a30*/  F2FP.BF16.F32.PACK_AB R80, RZ, R80 ;  /* 0x00000050ff50723e */ /* 0x000fe200000010ff */
[----:B------:R1:W-:Y:S01]  /*13a40*/  @P3 STG.E.U16 desc[UR14][R4.64+0xd0], R78 ;  /* 0x0000d04e04003986 */ /* 0x0003e2000c10150e */
[----:B------:R-:W-:-:S02]  /*13a50*/  ISETP.GT.AND P6, PT, R0, 0x70, P0 ;  /* 0x000000700000780c */ /* 0x000fc400007c4270 */
[C---:B------:R-:W-:Y:S01]  /*13a60*/  ISETP.GT.AND P5, PT, R0.reuse, 0x71, P0 ;  /* 0x000000710000780c */ /* 0x040fe200007a4270 */
        /* <DEDUP_REMOVED lines=9> */
[----:B------:R-:W-:Y:S01]  /*13b00*/  FMUL R84, R84, UR13 ;  /* 0x0000000d54547c20 */ /* 0x000fe20008400000 */
[----:B------:R-:W-:Y:S01]  /*13b10*/  ISETP.GT.AND P0, PT, R0, 0x79, P0 ;  /* 0x000000790000780c */ /* 0x000fe20000704270 */
[----:B------:R-:W-:Y:S01]  /*13b20*/  FMUL R85, R85, UR13 ;  /* 0x0000000d55557c20 */ /* 0x000fe20008400000 */
[----:B------:R-:W-:Y:S01]  /*13b30*/  FMUL R86, R86, UR13 ;  /* 0x0000000d56567c20 */ /* 0x000fe20008400000 */
[----:B------:R-:W-:Y:S01]  /*13b40*/  F2FP.BF16.F32.PACK_AB R81, RZ, R81 ;  /* 0x00000051ff51723e */ /* 0x000fe200000010ff */
[--C-:B-1----:R-:W-:Y:S01]  /*13b50*/  @P6 IMAD.MOV.U32 R5, RZ, RZ, R7.reuse ;  /* 0x000000ffff056224 */ /* 0x102fe200078e0007 */
[----:B------:R-:W-:Y:S01]  /*13b60*/  F2FP.BF16.F32.PACK_AB R82, RZ, R82 ;  /* 0x00000052ff52723e */ /* 0x000fe200000010ff */
[----:B--2---:R-:W-:Y:S01]  /*13b70*/  @P5 IMAD.MOV.U32 R9, RZ, RZ, R7 ;  /* 0x000000ffff095224 */ /* 0x004fe200078e0007 */
[----:B------:R-:W-:Y:S01]  /*13b80*/  F2FP.BF16.F32.PACK_AB R83, RZ, R83 ;  /* 0x00000053ff53723e */ /* 0x000fe200000010ff */
[--C-:B------:R-:W-:Y:S01]  /*13b90*/  @P3 IMAD.MOV.U32 R10, RZ, RZ, R2.reuse ;  /* 0x000000ffff0a3224 */ /* 0x100fe200078e0002 */
[----:B------:R-:W-:Y:S01]  /*13ba0*/  F2FP.BF16.F32.PACK_AB R84, RZ, R84 ;  /* 0x00000054ff54723e */ /* 0x000fe200000010ff */
[--C-:B------:R-:W-:Y:S01]  /*13bb0*/  @P3 IMAD.MOV.U32 R11, RZ, RZ, R3.reuse ;  /* 0x000000ffff0b3224 */ /* 0x100fe200078e0003 */
[----:B------:R-:W-:Y:S01]  /*13bc0*/  F2FP.BF16.F32.PACK_AB R85, RZ, R85 ;  /* 0x00000055ff55723e */ /* 0x000fe200000010ff */
[----:B------:R-:W-:Y:S01]  /*13bd0*/  @P2 IMAD.MOV.U32 R12, RZ, RZ, R2 ;  /* 0x000000ffff0c2224 */ /* 0x000fe200078e0002 */
[----:B------:R3:W-:Y:S01]  /*13be0*/  @P1 STG.E.U16 desc[UR14][R2.64+0xe2], R81 ;  /* 0x0000e25102001986 */ /* 0x0007e2000c10150e */
[----:B------:R-:W-:Y:S01]  /*13bf0*/  @P2 IMAD.MOV.U32 R13, RZ, RZ, R3 ;  /* 0x000000ffff0d2224 */ /* 0x000fe200078e0003 */
[----:B------:R-:W-:Y:S01]  /*13c00*/  F2FP.BF16.F32.PACK_AB R86, RZ, R86 ;  /* 0x00000056ff56723e */ /* 0x000fe200000010ff */
[----:B------:R-:W-:Y:S01]  /*13c10*/  VIADD R14, R2, UR9 ;  /* 0x00000009020e7c36 */ /* 0x000fe20008000000 */
[----:B------:R3:W-:Y:S01]  /*13c20*/  @P6 STG.E.U16 desc[UR14][R4.64+0xe0], R82 ;  /* 0x0000e05204006986 */ /* 0x0007e2000c10150e */
[----:B------:R-:W-:-:S03]  /*13c30*/  @P4 IMAD.MOV.U32 R15, RZ, RZ, R7 ;  /* 0x000000ffff0f4224 */ /* 0x000fc600078e0007 */
[----:B------:R3:W-:Y:S01]  /*13c40*/  @P5 STG.E.U16 desc[UR14][R8.64+0xe2], R83 ;  /* 0x0000e25308005986 */ /* 0x0007e2000c10150e */
[----:B------:R-:W-:-:S03]  /*13c50*/  VIADD R16, R2, UR9 ;  /* 0x0000000902107c36 */ /* 0x000fc60008000000 */
[----:B------:R3:W-:Y:S04]  /*13c60*/  @P3 STG.E.U16 desc[UR14][R10.64+0xf0], R84 ;  /* 0x0000f0540a003986 */ /* 0x0007e8000c10150e */
[----:B------:R3:W-:Y:S01]  /*13c70*/  @P2 STG.E.U16 desc[UR14][R12.64+0xf2], R85 ;  /* 0x0000f2550c002986 */ /* 0x0007e2000c10150e */
[----:B------:R-:W-:-:S03]  /*13c80*/  FMUL R87, R87, UR13 ;  /* 0x0000000d57577c20 */ /* 0x000fc60008400000 */
[----:B------:R3:W-:Y:S01]  /*13c90*/  @P4 STG.E.U16 desc[UR14][R14.64+0xf0], R86 ;  /* 0x0000f0560e004986 */ /* 0x0007e2000c10150e */
[----:B------:R-:W-:Y:S05]  /*13ca0*/  @!P0 EXIT ;  /* 0x000000000000894d */ /* 0x000fea0003800000 */
[----:B------:R-:W-:Y:S01]  /*13cb0*/  F2FP.BF16.F32.PACK_AB R87, RZ, R87 ;  /* 0x00000057ff57723e */ /* 0x000fe200000010ff */
[----:B------:R-:W-:-:S05]  /*13cc0*/  IMAD.MOV.U32 R17, RZ, RZ, R7 ;  /* 0x000000ffff117224 */ /* 0x000fca00078e0007 */
[----:B------:R-:W-:Y:S01]  /*13cd0*/  STG.E.U16 desc[UR14][R16.64+0xf2], R87 ;  /* 0x0000f25710007986 */ /* 0x000fe2000c10150e */
[----:B------:R-:W-:Y:S05]  /*13ce0*/  EXIT ;  /* 0x000000000000794d */ /* 0x000fea0003800000 */
.L_x_14:
[----:B------:R-:W-:-:S13]  /*13cf0*/  ISETP.NE.AND P0, PT, RZ, UR7, PT ;  /* 0x00000007ff007c0c */ /* 0x000fda000bf05270 */
[----:B------:R-:W-:Y:S05]  /*13d00*/  @P0 EXIT ;  /* 0x000000000000094d */ /* 0x000fea0003800000 */
[----:B------:R-:W-:-:S13]  /*13d10*/  ELECT P0, URZ, PT ;  /* 0x00000000003f782f */ /* 0x000fda0003800000 */
[----:B------:R-:W-:Y:S05]  /*13d20*/  @!P0 BRA `(.L_x_531) ;  /* 0x00000008001c8947 */ /* 0x000fea0003800000 */
[----:B------:R-:W-:-:S06]  /*13d30*/  UISETP.GE.AND UP0, UPT, UR5, 0x1, UPT ;  /* 0x000000010500788c */ /* 0x000fcc000bf06270 */
[----:B------:R-:W-:-:S13]  /*13d40*/  PLOP3.LUT P0, PT, PT, PT, UP0, 0x80, 0x0 ;  /* 0x000000000000781c */ /* 0x000fda0003f0f008 */
[----:B------:R-:W-:Y:S05]  /*13d50*/  @!P0 BRA `(.L_x_531) ;  /* 0x0000000800108947 */ /* 0x000fea0003800000 */
[----:B------:R-:W0:Y:S01]  /*13d60*/  S2R R3, SR_CgaCtaId ;  /* 0x0000000000037919 */ /* 0x000e220000008800 */
[----:B------:R-:W-:Y:S01]  /*13d70*/  IMAD.SHL.U32 R21, R4, 0x100, RZ ;  /* 0x0000010004157824 */ /* 0x000fe200078e00ff */
[----:B------:R-:W-:Y:S01]  /*13d80*/  ULDC UR8, c[0x0][0x384] ;  /* 0x0000e10000087ab9 */ /* 0x000fe20000000800 */
[----:B------:R-:W-:Y:S01]  /*13d90*/  UIADD3 UR7, UR5, 0x1, URZ ;  /* 0x0000000105077890 */ /* 0x000fe2000fffe03f */
[----:B------:R-:W-:Y:S01]  /*13da0*/  LOP3.LUT P0, RZ, R9, 0x1f, RZ, 0xc0, !PT ;  /* 0x0000001f09ff7812 */ /* 0x000fe2000780c0ff */
[----:B------:R-:W-:Y:S01]  /*13db0*/  IMAD.HI.U32 R4, R21, UR8, RZ ;  /* 0x0000000815047c27 */ /* 0x000fe2000f8e00ff */
[----:B------:R-:W-:Y:S01]  /*13dc0*/  ULDC UR9, c[0x0][0x388] ;  /* 0x0000e20000097ab9 */ /* 0x000fe20000000800 */
[C---:B------:R-:W-:Y:S02]  /*13dd0*/  ISETP.NE.AND P1, PT, R7.reuse, RZ, PT ;  /* 0x000000ff0700720c */ /* 0x040fe40003f25270 */
[----:B------:R-:W-:Y:S02]  /*13de0*/  CS2R R8, SRZ ;  /* 0x0000000000087805 */ /* 0x000fe4000001ff00 */
[----:B------:R-:W-:-:S02]  /*13df0*/  ISETP.NE.OR P0, PT, R7, RZ, !P0 ;  /* 0x000000ff0700720c */ /* 0x000fc40004705670 */
[----:B------:R-:W-:Y:S02]  /*13e00*/  CS2R R6, SRZ ;  /* 0x0000000000067805 */ /* 0x000fe4000001ff00 */
[----:B------:R-:W-:Y:S01]  /*13e10*/  MOV R5, 0x1 ;  /* 0x0000000100057802 */ /* 0x000fe20000000f00 */
[----:B------:R-:W-:Y:S01]  /*13e20*/  IMAD.MOV.U32 R10, RZ, RZ, RZ ;  /* 0x000000ffff0a7224 */ /* 0x000fe200078e00ff */
[----:B------:R-:W-:Y:S01]  /*13e30*/  SHF.R.U32.HI R4, RZ, UR9, R4 ;  /* 0x00000009ff047c19 */ /* 0x000fe20008011604 */
[----:B------:R-:W-:Y:S02]  /*13e40*/  IMAD.U32 R22, RZ, RZ, UR7 ;  /* 0x00000007ff167e24 */ /* 0x000fe4000f8e00ff */
[----:B0-----:R-:W-:-:S05]  /*13e50*/  IMAD.SHL.U32 R0, R3, 0x40, RZ ;  /* 0x0000004003007824 */ /* 0x001fca00078e00ff */
[----:B------:R-:W-:-:S05]  /*13e60*/  LOP3.LUT R0, R0, 0x40, RZ, 0xc0, !PT ;  /* 0x0000004000007812 */ /* 0x000fca00078ec0ff */
[----:B------:R-:W-:Y:S02]  /*13e70*/  IMAD R2, R11, 0x80, R0 ;  /* 0x000000800b027824 */ /* 0x000fe400078e0200 */
[----:B------:R-:W-:Y:S02]  /*13e80*/  IMAD.U32 R11, RZ, RZ, UR6 ;  /* 0x00000006ff0b7e24 */ /* 0x000fe4000f8e00ff */
[----:B------:R-:W-:-:S03]  /*13e90*/  IMAD.SHL.U32 R0, R3, 0x800, RZ ;  /* 0x0000080003007824 */ /* 0x000fc600078e00ff */
[----:B------:R-:W-:Y:S02]  /*13ea0*/  LOP3.LUT R3, R11, 0x2, RZ, 0xfc, !PT ;  /* 0x000000020b037812 */ /* 0x000fe400078efcff */
[----:B------:R-:W-:-:S07]  /*13eb0*/  LOP3.LUT R0, R0, 0x800, RZ, 0xc0, !PT ;  /* 0x0000080000007812 */ /* 0x000fce00078ec0ff */
.L_x_535:
[----:B------:R-:W0:Y:S01]  /*13ec0*/  S2R R12, SR_CgaCtaId ;  /* 0x00000000000c7919 */ /* 0x000e220000008800 */
[----:B------:R-:W-:-:S04]  /*13ed0*/  MOV R11, 0x400 ;  /* 0x00000400000b7802 */ /* 0x000fc80000000f00 */
[----:B0-----:R-:W-:Y:S02]  /*13ee0*/  LEA R20, R12, R11, 0x18 ;  /* 0x0000000b0c147211 */ /* 0x001fe400078ec0ff */
[----:B------:R-:W-:-:S03]  /*13ef0*/  SHF.L.U32 R11, R5, 0x1f, RZ ;  /* 0x0000001f050b7819 */ /* 0x000fc600000006ff */
[----:B------:R-:W-:-:S07]  /*13f00*/  IMAD R12, R7, 0x8, R20 ;  /* 0x00000008070c7824 */ /* 0x000fce00078e0214 */
.L_x_532:
[----:B0-----:R0:W1:Y:S02]  /*13f10*/  SYNCS.PHASECHK.TRANS64.TRYWAIT P2, [R12+URZ+0x36048], R11 ;  /* 0x0360480b0c0075a7 */ /* 0x001064000804017f */
[----:B-1----:R-:W-:Y:S05]  /*13f20*/  @!P2 NANOSLEEP.SYNCS 0x989680 ;  /* 0x009896800000a95d */ /* 0x002fea0003900000 */
[----:B------:R-:W1:Y:S02]  /*13f30*/  @!P2 SYNCS.PHASECHK.TRANS64 P2, [R12+URZ+0x36048], R11 ;  /* 0x0360480b0c00a5a7 */ /* 0x000e64000804007f */
[----:B-1----:R-:W-:Y:S05]  /*13f40*/  @!P2 BRA `(.L_x_532) ;  /* 0xfffffffc00f0a947 */ /* 0x002fea000383ffff */
[----:B0-----:R-:W0:Y:S02]  /*13f50*/  @!P1 LDC R11, c[0x0][0x580] ;  /* 0x00016000ff0b9b82 */ /* 0x001e240000000800 */
[----:B0-----:R0:W-:Y:S02]  /*13f60*/  @!P1 SYNCS.ARRIVE.TRANS64 RZ, [R12+URZ+0x36000], R11 ;  /* 0x0360000b0cff99a7 */ /* 0x0011e4000800003f */
[----:B0-----:R-:W-:-:S04]  /*13f70*/  PRMT R11, R3, 0x9910, RZ ;  /* 0x00009910030b7816 */ /* 0x001fc800000000ff */
[----:B------:R-:W-:-:S13]  /*13f80*/  ISETP.NE.AND P2, PT, R11, 0x2, PT ;  /* 0x000000020b00780c */ /* 0x000fda0003f45270 */
[----:B------:R-:W-:Y:S05]  /*13f90*/  @P2 BRA `(.L_x_533) ;  /* 0x0000000000042947 */ /* 0x000fea0003800000 */
[----:B------:R-:W-:Y:S01]  /*13fa0*/  BPT.TRAP 0x1 ;  /* 0x000000040000795c */ /* 0x000fe20000300000 */
.L_x_533:
[----:B------:R-:W-:Y:S05]  /*13fb0*/  @P0 BRA `(.L_x_534) ;  /* 0x0000000000040947 */ /* 0x000fea0003800000 */
[----:B------:R-:W-:Y:S01]  /*13fc0*/  BPT.TRAP 0x1 ;  /* 0x000000040000795c */ /* 0x000fe20000300000 */
.L_x_534:
[----:B------:R-:W0:Y:S01]  /*13fd0*/  LDC R14, c[0x0][0x380] ;  /* 0x0000e000ff0e7b82 */ /* 0x000e220000000800 */
[----:B------:R-:W-:Y:S01]  /*13fe0*/  R2UR UR7, R4 ;  /* 0x00000000040772ca */ /* 0x000fe200000e0000 */
[----:B------:R-:W-:Y:S01]  /*13ff0*/  ULDC UR13, c[0x0][0x38c] ;  /* 0x0000e300000d7ab9 */ /* 0x000fe20000000800 */
[----:B------:R-:W-:Y:S01]  /*14000*/  R2UR UR22, R20 ;  /* 0x00000000141672ca */ /* 0x000fe200000e0000 */
[----:B------:R-:W-:Y:S01]  /*14010*/  ULDC.64 UR8, c[0x0][0x3c8] ;  /* 0x0000f20000087ab9 */ /* 0x000fe20000000a00 */
[----:B------:R-:W-:Y:S01]  /*14020*/  UISETP.NE.AND UP0, UPT, UR13, 0x1, UPT ;  /* 0x000000010d00788c */ /* 0x000fe2000bf05270 */
[----:B------:R-:W-:Y:S01]  /*14030*/  R2UR UR17, R12 ;  /* 0x000000000c1172ca */ /* 0x000fe200000e0000 */
[C---:B------:R-:W-:Y:S01]  /*14040*/  VIADD R13, R10.reuse, 0x1 ;  /* 0x000000010a0d7836 */ /* 0x040fe20000000000 */
[----:B------:R-:W1:Y:S01]  /*14050*/  LDC.64 R16, c[0x0][0x3f8] ;  /* 0x0000fe00ff107b82 */ /* 0x000e620000000a00 */
[----:B------:R-:W-:Y:S01]  /*14060*/  ULDC UR25, c[0x0][0x398] ;  /* 0x0000e60000197ab9 */ /* 0x000fe20000000800 */
[----:B------:R-:W-:Y:S01]  /*14070*/  R2UR UR18, R10 ;  /* 0x000000000a1272ca */ /* 0x000fe200000e0000 */
[----:B------:R-:W-:Y:S01]  /*14080*/  ULDC.64 UR26, c[0x0][0x198] ;  /* 0x00006600001a7ab9 */ /* 0x000fe20000000a00 */
[----:B------:R-:W-:Y:S01]  /*14090*/  R2UR UR16, R7 ;  /* 0x00000000071072ca */ /* 0x000fe200000e0000 */
[----:B------:R-:W-:Y:S01]  /*140a0*/  UIADD3 UR24, UP1, UR26, 0xf0, URZ ;  /* 0x000000f01a187890 */ /* 0x000fe2000ff3e03f */
[----:B------:R-:W-:Y:S01]  /*140b0*/  IADD3 R22, R22, -0x1, RZ ;  /* 0xffffffff16167810 */ /* 0x000fe20007ffe0ff */
[----:B------:R-:W-:Y:S01]  /*140c0*/  UIADD3 UR30, UP2, UR26, 0x270, URZ ;  /* 0x000002701a1e7890 */ /* 0x000fe2000ff5e03f */
[----:B------:R-:W1:Y:S01]  /*140d0*/  LDC.64 R18, c[0x0][0x3d0] ;  /* 0x0000f400ff127b82 */ /* 0x000e620000000a00 */
[----:B------:R-:W-:Y:S01]  /*140e0*/  @UP0 ULDC.64 UR14, c[0x0][0x390] ;  /* 0x0000e400000e0ab9 */ /* 0x000fe20000000a00 */
[----:B------:R-:W-:Y:S01]  /*140f0*/  ULDC UR12, c[0x0][0x3ec] ;  /* 0x0000fb00000c7ab9 */ /* 0x000fe20000000800 */
[----:B------:R-:W-:Y:S01]  /*14100*/  ULDC.64 UR20, c[0x0][0x3f0] ;  /* 0x0000fc0000147ab9 */ /* 0x000fe20000000a00 */
[----:B------:R-:W-:Y:S01]  /*14110*/  ISETP.GT.AND P6, PT, R22, 0x1, PT ;  /* 0x000000011600780c */ /* 0x000fe20003fc4270 */
[----:B------:R-:W-:-:S02]  /*14120*/  UIADD3 UR17, UR17, 0x36000, URZ ;  /* 0x0003600011117890 */ /* 0x000fc4000fffe03f */
[----:B------:R-:W-:Y:S01]  /*14130*/  USHF.L.U32 UR18, UR18, 0x5, URZ ;  /* 0x0000000512127899 */ /* 0x000fe2000800063f */
[----:B0-----:R-:W-:Y:S01]  /*14140*/  ISETP.NE.AND P2, PT, R14, 0x1, PT ;  /* 0x000000010e00780c */ /* 0x001fe20003f45270 */
[----:B------:R-:W0:Y:S01]  /*14150*/  LDC R15, c[0x0][0x400] ;  /* 0x00010000ff0f7b82 */ /* 0x000e220000000800 */
[----:B------:R-:W-:Y:S01]  /*14160*/  ULEA UR16, UR16, UR22, 0xe ;  /* 0x0000001610107291 */ /* 0x000fe2000f8e703f */
[----:B------:R-:W-:Y:S01]  /*14170*/  UMOV UR33, 0x30000 ;  /* 0x0003000000217882 */ /* 0x000fe20000000000 */
[----:B------:R-:W-:Y:S01]  /*14180*/  UMOV UR28, 0x0 ;  /* 0x00000000001c7882 */ /* 0x000fe20000000000 */
[----:B------:R-:W-:-:S08]  /*14190*/  UMOV UR29, 0x10000000 ;  /* 0x10000000001d7882 */ /* 0x000fd00000000000 */
[----:B------:R-:W-:Y:S01]  /*141a0*/  @P2 IMAD.U32 R11, RZ, RZ, UR7 ;  /* 0x00000007ff0b2e24 */ /* 0x000fe2000f8e00ff */
[----:B------:R-:W-:Y:S01]  /*141b0*/  R2UR UR7, R21 ;  /* 0x00000000150772ca */ /* 0x000fe200000e0000 */
[----:B-1----:R-:W-:-:S03]  /*141c0*/  IMAD R12, R8, R18, R17 ;  /* 0x00000012080c7224 */ /* 0x002fc600078e0211 */
[----:B------:R-:W-:Y:S01]  /*141d0*/  @P2 R2UR UR7, R11 ;  /* 0x000000000b0722ca */ /* 0x000fe200000e0000 */
[----:B------:R-:W-:Y:S01]  /*141e0*/  IMAD R11, R7, 0x1000, R0 ;  /* 0x00001000070b7824 */ /* 0x000fe200078e0200 */
[----:B------:R-:W-:Y:S01]  /*141f0*/  ISETP.NE.AND P2, PT, R13, UR4, PT ;  /* 0x000000040d007c0c */ /* 0x000fe2000bf45270 */
[----:B------:R-:W-:Y:S02]  /*14200*/  VIADD R7, R7, 0x1 ;  /* 0x0000000107077836 */ /* 0x000fe40000000000 */
[----:B------:R-:W-:Y:S02]  /*14210*/  IMAD R20, R11, 0x2, R20 ;  /* 0x000000020b147824 */ /* 0x000fe400078e0214 */
[----:B------:R-:W-:Y:S01]  /*14220*/  IMAD R11, R9, UR9, R16 ;  /* 0x00000009090b7c24 */ /* 0x000fe2000f8e0210 */
[----:B------:R-:W-:Y:S01]  /*14230*/  ISETP.NE.AND P5, PT, R7, 0x9, PT ;  /* 0x000000090700780c */ /* 0x000fe20003fa5270 */
[----:B------:R-:W1:Y:S01]  /*14240*/  LDC.64 R16, c[0x0][0x3e0] ;  /* 0x0000f800ff107b82 */ /* 0x000e620000000a00 */
[----:B0-----:R-:W-:Y:S01]  /*14250*/  IMAD R10, R6, R19, R15 ;  /* 0x00000013060a7224 */ /* 0x001fe200078e020f */
[----:B------:R-:W-:Y:S01]  /*14260*/  R2UR UR26, R20 ;  /* 0x00000000141a72ca */ /* 0x000fe200000e0000 */
[----:B------:R-:W-:Y:S01]  /*14270*/  VIADD R15, R9, 0x1 ;  /* 0x00000001090f7836 */ /* 0x000fe20000000000 */
[----:B------:R-:W-:Y:S01]  /*14280*/  UIMAD.WIDE.U32 UR10, UR7, UR14, URZ ;  /* 0x0000000e070a72a5 */ /* 0x000fe2000f8e003f */
[----:B------:R-:W-:Y:S01]  /*14290*/  IMAD.U32 R11, R12, 0x20, R11 ;  /* 0x000000200c0b7824 */ /* 0x000fe200078e000b */
[----:B------:R-:W-:Y:S01]  /*142a0*/  UMOV UR23, UR7 ;  /* 0x0000000700177c82 */ /* 0x000fe20008000000 */
[----:B------:R-:W-:Y:S01]  /*142b0*/  UIADD3 UR9, -UR7, URZ, URZ ;  /* 0x0000003f07097290 */ /* 0x000fe2000fffe13f */
[----:B------:R-:W-:Y:S01]  /*142c0*/  @P2 IMAD.MOV R15, RZ, RZ, R9 ;  /* 0x000000ffff0f2224 */ /* 0x000fe200078e0209 */
[----:B------:R-:W-:Y:S01]  /*142d0*/  @UP0 USHF.R.U32.HI UR23, URZ, UR15, UR11 ;  /* 0x0000000f3f170299 */ /* 0x000fe2000801160b */
[----:B------:R-:W-:Y:S01]  /*142e0*/  IMAD.U32 R10, R10, 0x400, R11 ;  /* 0x000004000a0a7824 */ /* 0x000fe200078e000b */
[----:B------:R-:W-:Y:S01]  /*142f0*/  UISETP.NE.AND UP0, UPT, UR25, 0x1, UPT ;  /* 0x000000011900788c */ /* 0x000fe2000bf05270 */
[----:B------:R-:W-:Y:S01]  /*14300*/  VIADD R12, R8, 0x1 ;  /* 0x00000001080c7836 */ /* 0x000fe20000000000 */
[----:B------:R-:W-:Y:S01]  /*14310*/  ULDC.64 UR14, c[0x0][0x3c0] ;  /* 0x0000f000000e7ab9 */ /* 0x000fe20000000a00 */
[----:B------:R-:W-:Y:S01]  /*14320*/  IMAD R14, R14, UR9, R21 ;  /* 0x000000090e0e7c24 */ /* 0x000fe2000f8e0215 */
[----:B------:R-:W-:Y:S01]  /*14330*/  R2UR UR32, R10 ;  /* 0x000000000a2072ca */ /* 0x000fe200000e0000 */
[----:B------:R-:W-:Y:S01]  /*14340*/  UMOV UR22, UR23 ;  /* 0x0000001700167c82 */ /* 0x000fe20008000000 */
[----:B------:R-:W-:Y:S01]  /*14350*/  UIADD3 UR9, -UR23, URZ, URZ ;  /* 0x0000003f17097290 */ /* 0x000fe2000fffe13f */
[----:B------:R-:W-:Y:S01]  /*14360*/  VIADD R11, R6, 0x1 ;  /* 0x00000001060b7836 */ /* 0x000fe20000000000 */
[----:B------:R-:W-:-:S02]  /*14370*/  R2UR UR19, R14 ;  /* 0x000000000e1372ca */ /* 0x000fc400000e0000 */
[----:B------:R-:W-:Y:S01]  /*14380*/  UIMAD UR9, UR13, UR9, UR7 ;  /* 0x000000090d0972a4 */ /* 0x000fe2000f8e0207 */
[----:B------:R-:W-:Y:S01]  /*14390*/  R2UR UR13, R8 ;  /* 0x00000000080d72ca */ /* 0x000fe200000e0000 */
[----:B------:R-:W-:Y:S01]  /*143a0*/  @UP0 ULDC UR10, c[0x0][0x39c] ;  /* 0x0000e700000a0ab9 */ /* 0x000fe20000000800 */
[----:B-1----:R-:W-:Y:S01]  /*143b0*/  ISETP.NE.AND P3, PT, R15, R16, PT ;  /* 0x000000100f00720c */ /* 0x002fe20003f65270 */
[----:B------:R-:W-:Y:S01]  /*143c0*/  UIMAD.WIDE.U32 UR10, UR23, UR10, URZ ;  /* 0x0000000a170a72a5 */ /* 0x000fe2000f8e003f */
[----:B------:R-:W-:Y:S01]  /*143d0*/  SEL R10, R13, RZ, P2 ;  /* 0x000000ff0d0a7207 */ /* 0x000fe20001000000 */
[----:B------:R-:W-:Y:S01]  /*143e0*/  @UP0 ULDC UR31, c[0x0][0x3a0] ;  /* 0x0000e800001f0ab9 */ /* 0x000fe20000000800 */
[----:B------:R-:W-:Y:S01]  /*143f0*/  UIMAD UR20, UR9, UR15, UR20 ;  /* 0x0000000f091472a4 */ /* 0x000fe2000f8e0214 */
[----:B------:R-:W-:Y:S01]  /*14400*/  SEL R7, R7, RZ, P5 ;  /* 0x000000ff07077207 */ /* 0x000fe20002800000 */
[----:B------:R-:W-:Y:S02]  /*14410*/  @UP0 USHF.R.U32.HI UR22, URZ, UR31, UR11 ;  /* 0x0000001f3f160299 */ /* 0x000fe4000801160b */
[----:B------:R-:W-:Y:S01]  /*14420*/  UIMAD UR19, UR19, UR14, UR12 ;  /* 0x0000000e131372a4 */ /* 0x000fe2000f8e020c */
[----:B------:R-:W-:Y:S01]  /*14430*/  R2UR UR12, R9 ;  /* 0x00000000090c72ca */ /* 0x000fe200000e0000 */
[----:B------:R-:W-:Y:S01]  /*14440*/  UIADD3 UR10, -UR22, URZ, URZ ;  /* 0x0000003f160a7290 */ /* 0x000fe2000fffe13f */
[----:B------:R-:W-:Y:S01]  /*14450*/  R2UR UR11, R2 ;  /* 0x00000000020b72ca */ /* 0x000fe200000e0000 */
[----:B------:R-:W-:Y:S01]  /*14460*/  UIADD3.X UR31, URZ, UR27, URZ, UP2, !UPT ;  /* 0x0000001b3f1f7290 */ /* 0x000fe200097fe43f */
[----:B------:R-:W-:Y:S01]  /*14470*/  @P3 IMAD.MOV R12, RZ, RZ, R8 ;  /* 0x000000ffff0c3224 */ /* 0x000fe200078e0208 */
[----:B------:R-:W-:Y:S01]  /*14480*/  UIMAD UR7, UR25, UR10, UR23 ;  /* 0x0000000a190772a4 */ /* 0x000fe2000f8e0217 */
[----:B------:R-:W-:Y:S01]  /*14490*/  R2UR UR14, R6 ;  /* 0x00000000060e72ca */ /* 0x000fe200000e0000 */
[----:B------:R-:W-:Y:S01]  /*144a0*/  UIADD3.X UR25, URZ, UR27, URZ, UP1, !UPT ;  /* 0x0000001b3f197290 */ /* 0x000fe20008ffe43f */
[----:B------:R-:W-:Y:S01]  /*144b0*/  SEL R8, RZ, 0x1, P5 ;  /* 0x00000001ff087807 */ /* 0x000fe20002800000 */
[----:B------:R-:W-:Y:S01]  /*144c0*/  UIMAD UR21, UR7, UR8, UR21 ;  /* 0x00000008071572a4 */ /* 0x000fe2000f8e0215 */
[C---:B------:R-:W-:Y:S01]  /*144d0*/  ISETP.NE.AND P4, PT, R12.reuse, R17, PT ;  /* 0x000000110c00720c */ /* 0x040fe20003f85270 */
[----:B------:R-:W-:Y:S01]  /*144e0*/  UPRMT UR7, UR32, 0x5410, URZ ;  /* 0x0000541020077896 */ /* 0x000fe2000800003f */
[----:B------:R-:W-:Y:S01]  /*144f0*/  LOP3.LUT R5, R5, R8, RZ, 0x3c, !PT ;  /* 0x0000000805057212 */ /* 0x000fe200078e3cff */
[----:B------:R-:W-:Y:S01]  /*14500*/  UIADD3 UR8, UR26, 0x24000, URZ ;  /* 0x000240001a087890 */ /* 0x000fe2000fffe03f */
[----:B------:R-:W-:Y:S01]  /*14510*/  SEL R9, R15, RZ, P3 ;  /* 0x000000ff0f097207 */ /* 0x000fe20001800000 */
[----:B------:R-:W-:Y:S01]  /*14520*/  UMOV UR9, UR17 ;  /* 0x0000001100097c82 */ /* 0x000fe20008000000 */
[----:B------:R-:W-:Y:S01]  /*14530*/  UMOV UR10, UR18 ;  /* 0x00000012000a7c82 */ /* 0x000fe20008000000 */
[----:B------:R-:W-:-:S03]  /*14540*/  SEL R8, R12, RZ, P4 ;  /* 0x000000ff0c087207 */ /* 0x000fc60002000000 */
[----:B------:R0:W-:Y:S03]  /*14550*/  UTMALDG.5D.IM2COL [UR16], [UR24], UR7 ;  /* 0x00000010180073b4 */ /* 0x0001e60008060007 */
[----:B------:R-:W-:-:S04]  /*14560*/  @P4 IMAD.MOV R11, RZ, RZ, R6 ;  /* 0x000000ffff0b4224 */ /* 0x000fc800078e0206 */
[----:B------:R-:W-:Y:S01]  /*14570*/  IMAD.MOV.U32 R6, RZ, RZ, R11 ;  /* 0x000000ffff067224 */ /* 0x000fe200078e000b */
[----:B------:R0:W-:Y:S02]  /*14580*/  UTMALDG.5D.MULTICAST [UR8], [UR30], UR33, desc[UR28] ;  /* 0x00001c081e0073b4 */ /* 0x0001e40008021821 */
[----:B0-----:R-:W-:Y:S05]  /*14590*/  @P6 BRA `(.L_x_535) ;  /* 0xfffffff800486947 */ /* 0x001fea000383ffff */
.L_x_531:
[----:B------:R-:W-:Y:S01]  /*145a0*/  UISETP.GE.U32.AND UP1, UPT, UR5, 0x9, UPT ;  /* 0x000000090500788c */ /* 0x000fe2000bf26070 */
[----:B------:R-:W-:-:S05]  /*145b0*/  IMAD.MOV.U32 R0, RZ, RZ, 0x1 ;  /* 0x00000001ff007424 */ /* 0x000fca00078e00ff */
[----:B------:R-:W-:-:S05]  /*145c0*/  PLOP3.LUT P0, PT, PT, PT, UP1, 0x80, 0x0 ;  /* 0x000000000000781c */ /* 0x000fca0003f0f018 */
[----:B------:R-:W-:-:S04]  /*145d0*/  @UP1 UIMAD.WIDE.U32 UR8, UR5, 0x38e38e39, URZ ;  /* 0x38e38e39050818a5 */ /* 0x000fc8000f8e003f */
[----:B------:R-:W-:-:S04]  /*145e0*/  @UP1 USHF.R.U32.HI UR7, URZ, 0x1, UR9 ;  /* 0x000000013f071899 */ /* 0x000fc80008011609 */
[----:B------:R-:W-:-:S04]  /*145f0*/  @UP1 ULOP3.LUT UR7, UR7, 0x1, URZ, 0xc0, !UPT ;  /* 0x0000000107071892 */ /* 0x000fc8000f8ec03f */
[----:B------:R-:W-:-:S04]  /*14600*/  @UP1 UISETP.NE.U32.AND UP0, UPT, UR7, 0x1, UPT ;  /* 0x000000010700188c */ /* 0x000fc8000bf05070 */
[----:B------:R-:W-:-:S04]  /*14610*/  @UP1 UISETP.NE.U32.AND.EX UP0, UPT, URZ, URZ, UPT, UP0 ;  /* 0x0000003f3f00128c */ /* 0x000fc8000bf05100 */
[----:B------:R-:W-:-:S06]  /*14620*/  @UP1 USEL UR7, URZ, 0x1, !UP0 ;  /* 0x000000013f071887 */ /* 0x000fcc000c000000 */
[----:B------:R-:W-:Y:S01]  /*14630*/  @P0 IMAD.U32 R0, RZ, RZ, UR7 ;  /* 0x00000007ff000e24 */ /* 0x000fe2000f8e00ff */
[----:B------:R-:W-:Y:S05]  /*14640*/  WARPSYNC.ALL ;  /* 0x0000000000007948 */ /* 0x000fea0003800000 */
[----:B------:R-:W-:-:S13]  /*14650*/  ELECT P0, URZ, PT ;  /* 0x00000000003f782f */ /* 0x000fda0003800000 */
[----:B------:R-:W-:Y:S05]  /*14660*/  @!P0 EXIT ;  /* 0x000000000000894d */ /* 0x000fea0003800000 */
[----:B------:R-:W-:-:S04]  /*14670*/  ULOP3.LUT UR6, UR6, 0x2, URZ, 0xfc, !UPT ;  /* 0x0000000206067892 */ /* 0x000fc8000f8efc3f */
[----:B------:R-:W-:-:S06]  /*14680*/  UISETP.NE.AND UP0, UPT, UR6, 0x3, UPT ;  /* 0x000000030600788c */ /* 0x000fcc000bf05270 */
[----:B------:R-:W-:-:S13]  /*14690*/  PLOP3.LUT P0, PT, PT, PT, UP0, 0x80, 0x0 ;  /* 0x000000000000781c */ /* 0x000fda0003f0f008 */
[----:B------:R-:W-:Y:S05]  /*146a0*/  @!P0 BRA `(.L_x_536) ;  /* 0x0000000000048947 */ /* 0x000fea0003800000 */
[----:B------:R-:W-:Y:S01]  /*146b0*/  BPT.TRAP 0x1 ;  /* 0x000000040000795c */ /* 0x000fe20000300000 */
.L_x_536:
[----:B------:R-:W0:Y:S01]  /*146c0*/  S2UR UR8, SR_CgaCtaId ;  /* 0x00000000000879c3 */ /* 0x000e220000008800 */
[----:B------:R-:W-:Y:S01]  /*146d0*/  UIMAD.WIDE.U32 UR6, UR5, 0x38e38e39, URZ ;  /* 0x38e38e39050678a5 */ /* 0x000fe2000f8e003f */
[----:B------:R-:W-:Y:S01]  /*146e0*/  SHF.L.U32 R2, R0, 0x1f, RZ ;  /* 0x0000001f00027819 */ /* 0x000fe200000006ff */
[----:B------:R-:W-:Y:S02]  /*146f0*/  UMOV UR4, 0x400 ;  /* 0x0000040000047882 */ /* 0x000fe40000000000 */
[----:B------:R-:W-:-:S04]  /*14700*/  USHF.R.U32.HI UR6, URZ, 0x1, UR7 ;  /* 0x000000013f067899 */ /* 0x000fc80008011607 */
[----:B------:R-:W-:Y:S02]  /*14710*/  UIMAD UR5, UR6, -0x9, UR5 ;  /* 0xfffffff7060578a4 */ /* 0x000fe4000f8e0205 */
[----:B0-----:R-:W-:-:S04]  /*14720*/  ULEA UR4, UR8, UR4, 0x18 ;  /* 0x0000000408047291 */ /* 0x001fc8000f8ec03f */
[----:B------:R-:W-:-:S04]  /*14730*/  UIADD3 UR4, UR4, 0x36048, URZ ;  /* 0x0003604804047890 */ /* 0x000fc8000fffe03f */
[----:B------:R-:W-:-:S12]  /*14740*/  ULEA UR6, UR5, UR4, 0x3 ;  /* 0x0000000405067291 */ /* 0x000fd8000f8e183f */
.L_x_537:
[----:B0-----:R-:W-:-:S04]  /*14750*/  IMAD.U32 R3, RZ, RZ, UR6 ;  /* 0x00000006ff037e24 */ /* 0x001fc8000f8e00ff */
[----:B------:R0:W1:Y:S03]  /*14760*/  SYNCS.PHASECHK.TRANS64.TRYWAIT P0, [R3+URZ], R2 ;  /* 0x00000002030075a7 */ /* 0x000066000800017f */
[----:B-1----:R-:W-:Y:S05]  /*14770*/  @!P0 NANOSLEEP.SYNCS 0x989680 ;  /* 0x009896800000895d */ /* 0x002fea0003900000 */
[----:B------:R-:W1:Y:S02]  /*14780*/  @!P0 SYNCS.PHASECHK.TRANS64 P0, [R3+URZ], R2 ;  /* 0x00000002030085a7 */ /* 0x000e64000800007f */
[----:B-1----:R-:W-:Y:S05]  /*14790*/  @!P0 BRA `(.L_x_537) ;  /* 0xfffffffc00ec8947 */ /* 0x002fea000383ffff */
[----:B------:R-:W-:-:S04]  /*147a0*/  UIADD3 UR5, UR5, 0x1, URZ ;  /* 0x0000000105057890 */ /* 0x000fc8000fffe03f */
[----:B------:R-:W-:-:S04]  /*147b0*/  UISETP.NE.AND UP0, UPT, UR5, 0x9, UPT ;  /* 0x000000090500788c */ /* 0x000fc8000bf05270 */
[----:B------:R-:W-:Y:S02]  /*147c0*/  USEL UR6, URZ, 0x1, UP0 ;  /* 0x000000013f067887 */ /* 0x000fe40008000000 */
[----:B------:R-:W-:-:S04]  /*147d0*/  USEL UR5, UR5, URZ, UP0 ;  /* 0x0000003f05057287 */ /* 0x000fc80008000000 */
[----:B0-----:R-:W-:Y:S01]  /*147e0*/  LOP3.LUT R2, R0, UR6, RZ, 0x3c, !PT ;  /* 0x0000000600027c12 */ /* 0x001fe2000f8e3cff */
[----:B------:R-:W-:-:S03]  /*147f0*/  ULEA UR7, UR5, UR4, 0x3 ;  /* 0x0000000405077291 */ /* 0x000fc6000f8e183f */
[----:B------:R-:W-:-:S09]  /*14800*/  SHF.L.U32 R0, R2, 0x1f, RZ ;  /* 0x0000001f02007819 */ /* 0x000fd200000006ff */
.L_x_538:
        /* <DEDUP_REMOVED lines=9> */
[----:B------:R-:W-:Y:S01]  /*148a0*/  LOP3.LUT R2, R2, UR6, RZ, 0x3c, !PT ;  /* 0x0000000602027c12 */ /* 0x000fe2000f8e3cff */
[----:B------:R-:W-:-:S03]  /*148b0*/  ULEA UR7, UR5, UR4, 0x3 ;  /* 0x0000000405077291 */ /* 0x000fc6000f8e183f */
[----:B0-----:R-:W-:-:S09]  /*148c0*/  SHF.L.U32 R0, R2, 0x1f, RZ ;  /* 0x0000001f02007819 */ /* 0x001fd200000006ff */
.L_x_539:
        /* <DEDUP_REMOVED lines=12> */
.L_x_540:
        /* <DEDUP_REMOVED lines=12> */
.L_x_541:
        /* <DEDUP_REMOVED lines=12> */
.L_x_542:
        /* <DEDUP_REMOVED lines=12> */
.L_x_543:
        /* <DEDUP_REMOVED lines=12> */
.L_x_544:
        /* <DEDUP_REMOVED lines=12> */
.L_x_545:
[----:B0-----:R-:W-:-:S04]  /*14d50*/  IMAD.U32 R3, RZ, RZ, UR5 ;  /* 0x00000005ff037e24 */ /* 0x001fc8000f8e00ff */
[----:B------:R0:W1:Y:S03]  /*14d60*/  SYNCS.PHASECHK.TRANS64.TRYWAIT P0, [R3+URZ], R0 ;  /* 0x00000000030075a7 */ /* 0x000066000800017f */
[----:B-1----:R-:W-:Y:S05]  /*14d70*/  @!P0 NANOSLEEP.SYNCS 0x989680 ;  /* 0x009896800000895d */ /* 0x002fea0003900000 */
[----:B------:R-:W1:Y:S02]  /*14d80*/  @!P0 SYNCS.PHASECHK.TRANS64 P0, [R3+URZ], R0 ;  /* 0x00000000030085a7 */ /* 0x000e64000800007f */
[----:B-1----:R-:W-:Y:S05]  /*14d90*/  @P0 EXIT ;  /* 0x000000000000094d */ /* 0x002fea0003800000 */
[----:B------:R-:W-:Y:S05]  /*14da0*/  BRA `(.L_x_545) ;  /* 0xfffffffc00e87947 */ /* 0x000fea000383ffff */
.L_x_546:
[----:B------:R-:W-:-:S00]  /*14db0*/  BRA `(.L_x_546) ;  /* 0xfffffffc00fc7947 */ /* 0x000fc0000383ffff */
[----:B------:R-:W-:-:S00]  /*14dc0*/  NOP ;  /* 0x0000000000007918 */ /* 0x000fc00000000000 */
        /* <DEDUP_REMOVED lines=11> */
.L_x_547:


//--------------------- .nv.shared._ZN7cutlass13device_kernelINS_4conv6kernel13ConvUniversalINS1_16ConvProblemShapeILNS1_8OperatorE0ELi3EEENS1_10collective14CollectiveConvINS1_46MainloopSm90TmaGmmaWarpSpecializedImplicitGemmILS5_0ELi9ELi3EN4cute5tupleIJNSA_1CILi2EEENSC_ILi1EEESE_EEENS1_36KernelImplicitTmaWarpSpecializedSm90ELi1EEENSB_IJNSC_ILi256EEENSC_ILi128EEENSB_IJNSC_ILi32EEEEEEEEENS_10bfloat16_tESN_NSA_8TiledMMAINSA_8MMA_AtomIJNSA_4SM904GMMA28MMA_64x128x16_F32BF16BF16_SSILNSR_5MajorE0ELST_0ELNSR_7ScaleInE1ELSU_1EEEEEENSA_6LayoutINSB_IJSE_SE_SE_EEENSB_IJNSC_ILi0EEESZ_SZ_EEEEENSB_IJNSA_10UnderscoreES12_S12_EEEEENS7_6detail26Sm90ImplicitGemmTileTraitsINSA_20SM90_TMA_LOAD_IM2COLENSA_14ComposedLayoutINSA_7SwizzleILi2ELi4ELi3EEENSA_18smem_ptr_flag_bitsILi16EEENSX_INSB_IJNSB_IJNSC_ILi8EEESK_EEENSB_IJSK_SE_EEENSB_IJSE_NSC_ILi9EEEEEEEEENSB_IJNSB_IJSK_SI_EEENSB_IJSE_SZ_EEENSB_IJSZ_NSC_ILi8192EEEEEEEEEEEEEvEENS16_INSA_23SM90_TMA_LOAD_MULTICASTENS18_IS1A_S1C_NSX_INSB_IJNSB_IJS1D_NSC_ILi16EEEEEES1F_S1H_EEENSB_IJS1J_S1K_NSB_IJSZ_NSC_ILi4096EEEEEEEEEEEEEvEEEENS_8epilogue10collective6detail29Sm90TmaWarpSpecializedAdapterINS23_15DefaultEpilogueISN_NSB_IJNSB_IJllllEEESE_SZ_EEES28_NS22_6thread17LinearCombinationISN_Li1EffLNS29_9ScaleType4KindE0ELNS_15FloatRoundStyleE2ESN_EENS_4gemm15EpilogueDefaultEEEEEvvEEEEvNT_6ParamsE --------------------------
	.section	.nv.shared._ZN7cutlass13device_kernelINS_4conv6kernel13ConvUniversalINS1_16ConvProblemShapeILNS1_8OperatorE0ELi3EEENS1_10collective14CollectiveConvINS1_46MainloopSm90TmaGmmaWarpSpecializedImplicitGemmILS5_0ELi9ELi3EN4cute5tupleIJNSA_1CILi2EEENSC_ILi1EEESE_EEENS1_36KernelImplicitTmaWarpSpecializedSm90ELi1EEENSB_IJNSC_ILi256EEENSC_ILi128EEENSB_IJNSC_ILi32EEEEEEEEENS_10bfloat16_tESN_NSA_8TiledMMAINSA_8MMA_AtomIJNSA_4SM904GMMA28MMA_64x128x16_F32BF16BF16_SSILNSR_5MajorE0ELST_0ELNSR_7ScaleInE1ELSU_1EEEEEENSA_6LayoutINSB_IJSE_SE_SE_EEENSB_IJNSC_ILi0EEESZ_SZ_EEEEENSB_IJNSA_10UnderscoreES12_S12_EEEEENS7_6detail26Sm90ImplicitGemmTileTraitsINSA_20SM90_TMA_LOAD_IM2COLENSA_14ComposedLayoutINSA_7SwizzleILi2ELi4ELi3EEENSA_18smem_ptr_flag_bitsILi16EEENSX_INSB_IJNSB_IJNSC_ILi8EEESK_EEENSB_IJSK_SE_EEENSB_IJSE_NSC_ILi9EEEEEEEEENSB_IJNSB_IJSK_SI_EEENSB_IJSE_SZ_EEENSB_IJSZ_NSC_ILi8192EEEEEEEEEEEEEvEENS16_INSA_23SM90_TMA_LOAD_MULTICASTENS18_IS1A_S1C_NSX_INSB_IJNSB_IJS1D_NSC_ILi16EEEEEES1F_S1H_EEENSB_IJS1J_S1K_NSB_IJSZ_NSC_ILi4096EEEEEEEEEEEEEvEEEENS_8epilogue10collective6detail29Sm90TmaWarpSpecializedAdapterINS23_15DefaultEpilogueISN_NSB_IJNSB_IJllllEEESE_SZ_EEES28_NS22_6thread17LinearCombinationISN_Li1EffLNS29_9ScaleType4KindE0ELNS_15FloatRoundStyleE2ESN_EENS_4gemm15EpilogueDefaultEEEEEvvEEEEvNT_6ParamsE,"aw",@nobits
	.sectionflags	@""
	.align	16
	.zero		1024


//--------------------- .nv.shared.reserved.0     --------------------------
	.section	.nv.shared.reserved.0,"aw",@nobits
	.weak		__nv_reservedSMEM_offset_0_alias
	.size		__nv_reservedSMEM_offset_0_alias, 0, 0
	.other		__nv_reservedSMEM_offset_0_alias,@"STO_CUDA_RESERVED_SHARED STV_DEFAULT"
__nv_reservedSMEM_offset_0_alias:
	.zero		0


//--------------------- .nv.global                --------------------------
	.section	.nv.global,"aw",@nobits
.nv.global:
	.type		_ZN39_INTERNAL_41725966_4_k_cu_b8b88b36_29664cute1_E,@object
	.size		_ZN39_INTERNAL_41725966_4_k_cu_b8b88b36_29664cute1_E,(_ZN39_INTERNAL_41725966_4_k_cu_b8b88b36_29664cuda3std3__45__cpo6cbeginE - _ZN39_INTERNAL_41725966_4_k_cu_b8b88b36_29664cute1_E)
_ZN39_INTERNAL_41725966_4_k_cu_b8b88b36_29664cute1_E:
	.zero		1
	.type		_ZN39_INTERNAL_41725966_4_k_cu_b8b88b36_29664cuda3std3__45__cpo6cbeginE,@object
	.size		_ZN39_INTERNAL_41725966_4_k_cu_b8b88b36_29664cuda3std3__45__cpo6cbeginE,(_ZN39_INTERNAL_41725966_4_k_cu_b8b88b36_29664cuda3std3__48in_placeE - _ZN39_INTERNAL_41725966_4_k_cu_b8b88b36_29664cuda3std3__45__cpo6cbeginE)
_ZN39_INTERNAL_41725966_4_k_cu_b8b88b36_29664cuda3std3__45__cpo6cbeginE:
	.zero		1
	.type		_ZN39_INTERNAL_41725966_4_k_cu_b8b88b36_29664cuda3std3__48in_placeE,@object
	.size		_ZN39_INTERNAL_41725966_4_k_cu_b8b88b36_29664cuda3std3__48in_placeE,(_ZN39_INTERNAL_41725966_4_k_cu_b8b88b36_29664cuda3std6ranges3__45__cpo9iter_moveE - _ZN39_INTERNAL_41725966_4_k_cu_b8b88b36_29664cuda3std3__48in_placeE)
_ZN39_INTERNAL_41725966_4_k_cu_b8b88b36_29664cuda3std3__48in_placeE:
	.zero		1
	.type		_ZN39_INTERNAL_41725966_4_k_cu_b8b88b36_29664cuda3std6ranges3__45__cpo9iter_moveE,@object
	.size		_ZN39_INTERNAL_41725966_4_k_cu_b8b88b36_29664cuda3std6ranges3__45__cpo9iter_moveE,(_ZN39_INTERNAL_41725966_4_k_cu_b8b88b36_29664cuda3std3__45__cpo5beginE - _ZN39_INTERNAL_41725966_4_k_cu_b8b88b36_29664cuda3std6ranges3__45__cpo9iter_moveE)
_ZN39_INTERNAL_41725966_4_k_cu_b8b88b36_29664cuda3std6ranges3__45__cpo9iter_moveE:
	.zero		1
	.type		_ZN39_INTERNAL_41725966_4_k_cu_b8b88b36_29664cuda3std3__45__cpo5beginE,@object
	.size		_ZN39_INTERNAL_41725966_4_k_cu_b8b88b36_29664cuda3std3__45__cpo5beginE,(_ZN39_INTERNAL_41725966_4_k_cu_b8b88b36_29664cuda3std3__441_GLOBAL__N__41725966_4_k_cu_b8b88b36_29666ignoreE - _ZN39_INTERNAL_41725966_4_k_cu_b8b88b36_29664cuda3std3__45__cpo5beginE)
_ZN39_INTERNAL_41725966_4_k_cu_b8b88b36_29664cuda3std3__45__cpo5beginE:
	.zero		1
	.type		_ZN39_INTERNAL_41725966_4_k_cu_b8b88b36_29664cuda3std3__441_GLOBAL__N__41725966_4_k_cu_b8b88b36_29666ignoreE,@object
	.size		_ZN39_INTERNAL_41725966_4_k_cu_b8b88b36_29664cuda3std3__441_GLOBAL__N__41725966_4_k_cu_b8b88b36_29666ignoreE,(_ZN39_INTERNAL_41725966_4_k_cu_b8b88b36_29664cute7productE - _ZN39_INTERNAL_41725966_4_k_cu_b8b88b36_29664cuda3std3__441_GLOBAL__N__41725966_4_k_cu_b8b88b36_29666ignoreE)
_ZN39_INTERNAL_41725966_4_k_cu_b8b88b36_29664cuda3std3__441_GLOBAL__N__41725966_4_k_cu_b8b88b36_29666ignoreE:
	.zero		1
	.type		_ZN39_INTERNAL_41725966_4_k_cu_b8b88b36_29664cute7productE,@object
	.size		_ZN39_INTERNAL_41725966_4_k_cu_b8b88b36_29664cute7productE,(_ZN39_INTERNAL_41725966_4_k_cu_b8b88b36_29664cuda3std3__45__cpo3endE - _ZN39_INTERNAL_41725966_4_k_cu_b8b88b36_29664cute7productE)
_ZN39_INTERNAL_41725966_4_k_cu_b8b88b36_29664cute7productE:
	.zero		1
	.type		_ZN39_INTERNAL_41725966_4_k_cu_b8b88b36_29664cuda3std3__45__cpo3endE,@object
	.size		_ZN39_INTERNAL_41725966_4_k_cu_b8b88b36_29664cuda3std3__45__cpo3endE,(_ZN39_INTERNAL_41725966_4_k_cu_b8b88b36_29664cuda3std3__419piecewise_constructE - _ZN39_INTERNAL_41725966_4_k_cu_b8b88b36_29664cuda3std3__45__cpo3endE)
_ZN39_INTERNAL_41725966_4_k_cu_b8b88b36_29664cuda3std3__45__cpo3endE:
	.zero		1
	.type		_ZN39_INTERNAL_41725966_4_k_cu_b8b88b36_29664cuda3std3__419piecewise_constructE,@object
	.size		_ZN39_INTERNAL_41725966_4_k_cu_b8b88b36_29664cuda3std3__419piecewise_constructE,(_ZN39_INTERNAL_41725966_4_k_cu_b8b88b36_29664cuda3std3__45__cpo4cendE - _ZN39_INTERNAL_41725966_4_k_cu_b8b88b36_29664cuda3std3__419piecewise_constructE)
_ZN39_INTERNAL_41725966_4_k_cu_b8b88b36_29664cuda3std3__419piecewise_constructE:
	.zero		1
	.type		_ZN39_INTERNAL_41725966_4_k_cu_b8b88b36_29664cuda3std3__45__cpo4cendE,@object
	.size		_ZN39_INTERNAL_41725966_4_k_cu_b8b88b36_29664cuda3std3__45__cpo4cendE,(_ZN39_INTERNAL_41725966_4_k_cu_b8b88b36_29664cuda3std6ranges3__45__cpo4swapE - _ZN39_INTERNAL_41725966_4_k_cu_b8b88b36_29664cuda3std3__45__cpo4cendE)
_ZN39_INTERNAL_41725966_4_k_cu_b8b88b36_29664cuda3std3__45__cpo4cendE:
	.zero		1
	.type		_ZN39_INTERNAL_41725966_4_k_cu_b8b88b36_29664cuda3std6ranges3__45__cpo4swapE,@object
	.size		_ZN39_INTERNAL_41725966_4_k_cu_b8b88b36_29664cuda3std6ranges3__45__cpo4swapE,(.L_7 - _ZN39_INTERNAL_41725966_4_k_cu_b8b88b36_29664cuda3std6ranges3__45__cpo4swapE)
_ZN39_INTERNAL_41725966_4_k_cu_b8b88b36_29664cuda3std6ranges3__45__cpo4swapE:
	.zero		1
.L_7:


//--------------------- .nv.constant0._ZN7cutlass13device_kernelINS_4conv6kernel13ConvUniversalINS1_16ConvProblemShapeILNS1_8OperatorE0ELi3EEENS1_10collective14CollectiveConvINS1_46MainloopSm90TmaGmmaWarpSpecializedImplicitGemmILS5_0ELi9ELi3EN4cute5tupleIJNSA_1CILi2EEENSC_ILi1EEESE_EEENS1_36KernelImplicitTmaWarpSpecializedSm90ELi1EEENSB_IJNSC_ILi256EEENSC_ILi128EEENSB_IJNSC_ILi32EEEEEEEEENS_10bfloat16_tESN_NSA_8TiledMMAINSA_8MMA_AtomIJNSA_4SM904GMMA28MMA_64x128x16_F32BF16BF16_SSILNSR_5MajorE0ELST_0ELNSR_7ScaleInE1ELSU_1EEEEEENSA_6LayoutINSB_IJSE_SE_SE_EEENSB_IJNSC_ILi0EEESZ_SZ_EEEEENSB_IJNSA_10UnderscoreES12_S12_EEEEENS7_6detail26Sm90ImplicitGemmTileTraitsINSA_20SM90_TMA_LOAD_IM2COLENSA_14ComposedLayoutINSA_7SwizzleILi2ELi4ELi3EEENSA_18smem_ptr_flag_bitsILi16EEENSX_INSB_IJNSB_IJNSC_ILi8EEESK_EEENSB_IJSK_SE_EEENSB_IJSE_NSC_ILi9EEEEEEEEENSB_IJNSB_IJSK_SI_EEENSB_IJSE_SZ_EEENSB_IJSZ_NSC_ILi8192EEEEEEEEEEEEEvEENS16_INSA_23SM90_TMA_LOAD_MULTICASTENS18_IS1A_S1C_NSX_INSB_IJNSB_IJS1D_NSC_ILi16EEEEEES1F_S1H_EEENSB_IJS1J_S1K_NSB_IJSZ_NSC_ILi4096EEEEEEEEEEEEEvEEEENS_8epilogue10collective6detail29Sm90TmaWarpSpecializedAdapterINS23_15DefaultEpilogueISN_NSB_IJNSB_IJllllEEESE_SZ_EEES28_NS22_6thread17LinearCombinationISN_Li1EffLNS29_9ScaleType4KindE0ELNS_15FloatRoundStyleE2ESN_EENS_4gemm15EpilogueDefaultEEEEEvvEEEEvNT_6ParamsE --------------------------
	.section	.nv.constant0._ZN7cutlass13device_kernelINS_4conv6kernel13ConvUniversalINS1_16ConvProblemShapeILNS1_8OperatorE0ELi3EEENS1_10collective14CollectiveConvINS1_46MainloopSm90TmaGmmaWarpSpecializedImplicitGemmILS5_0ELi9ELi3EN4cute5tupleIJNSA_1CILi2EEENSC_ILi1EEESE_EEENS1_36KernelImplicitTmaWarpSpecializedSm90ELi1EEENSB_IJNSC_ILi256EEENSC_ILi128EEENSB_IJNSC_ILi32EEEEEEEEENS_10bfloat16_tESN_NSA_8TiledMMAINSA_8MMA_AtomIJNSA_4SM904GMMA28MMA_64x128x16_F32BF16BF16_SSILNSR_5MajorE0ELST_0ELNSR_7ScaleInE1ELSU_1EEEEEENSA_6LayoutINSB_IJSE_SE_SE_EEENSB_IJNSC_ILi0EEESZ_SZ_EEEEENSB_IJNSA_10UnderscoreES12_S12_EEEEENS7_6detail26Sm90ImplicitGemmTileTraitsINSA_20SM90_TMA_LOAD_IM2COLENSA_14ComposedLayoutINSA_7SwizzleILi2ELi4ELi3EEENSA_18smem_ptr_flag_bitsILi16EEENSX_INSB_IJNSB_IJNSC_ILi8EEESK_EEENSB_IJSK_SE_EEENSB_IJSE_NSC_ILi9EEEEEEEEENSB_IJNSB_IJSK_SI_EEENSB_IJSE_SZ_EEENSB_IJSZ_NSC_ILi8192EEEEEEEEEEEEEvEENS16_INSA_23SM90_TMA_LOAD_MULTICASTENS18_IS1A_S1C_NSX_INSB_IJNSB_IJS1D_NSC_ILi16EEEEEES1F_S1H_EEENSB_IJS1J_S1K_NSB_IJSZ_NSC_ILi4096EEEEEEEEEEEEEvEEEENS_8epilogue10collective6detail29Sm90TmaWarpSpecializedAdapterINS23_15DefaultEpilogueISN_NSB_IJNSB_IJllllEEESE_SZ_EEES28_NS22_6thread17LinearCombinationISN_Li1EffLNS29_9ScaleType4KindE0ELNS_15FloatRoundStyleE2ESN_EENS_4gemm15EpilogueDefaultEEEEEvvEEEEvNT_6ParamsE,"a",@progbits
	.sectionflags	@""
	.align	4
.nv.constant0._ZN7cutlass13device_kernelINS_4conv6kernel13ConvUniversalINS1_16ConvProblemShapeILNS1_8OperatorE0ELi3EEENS1_10collective14CollectiveConvINS1_46MainloopSm90TmaGmmaWarpSpecializedImplicitGemmILS5_0ELi9ELi3EN4cute5tupleIJNSA_1CILi2EEENSC_ILi1EEESE_EEENS1_36KernelImplicitTmaWarpSpecializedSm90ELi1EEENSB_IJNSC_ILi256EEENSC_ILi128EEENSB_IJNSC_ILi32EEEEEEEEENS_10bfloat16_tESN_NSA_8TiledMMAINSA_8MMA_AtomIJNSA_4SM904GMMA28MMA_64x128x16_F32BF16BF16_SSILNSR_5MajorE0ELST_0ELNSR_7ScaleInE1ELSU_1EEEEEENSA_6LayoutINSB_IJSE_SE_SE_EEENSB_IJNSC_ILi0EEESZ_SZ_EEEEENSB_IJNSA_10UnderscoreES12_S12_EEEEENS7_6detail26Sm90ImplicitGemmTileTraitsINSA_20SM90_TMA_LOAD_IM2COLENSA_14ComposedLayoutINSA_7SwizzleILi2ELi4ELi3EEENSA_18smem_ptr_flag_bitsILi16EEENSX_INSB_IJNSB_IJNSC_ILi8EEESK_EEENSB_IJSK_SE_EEENSB_IJSE_NSC_ILi9EEEEEEEEENSB_IJNSB_IJSK_SI_EEENSB_IJSE_SZ_EEENSB_IJSZ_NSC_ILi8192EEEEEEEEEEEEEvEENS16_INSA_23SM90_TMA_LOAD_MULTICASTENS18_IS1A_S1C_NSX_INSB_IJNSB_IJS1D_NSC_ILi16EEEEEES1F_S1H_EEENSB_IJS1J_S1K_NSB_IJSZ_NSC_ILi4096EEEEEEEEEEEEEvEEEENS_8epilogue10collective6detail29Sm90TmaWarpSpecializedAdapterINS23_15DefaultEpilogueISN_NSB_IJNSB_IJllllEEESE_SZ_EEES28_NS22_6thread17LinearCombinationISN_Li1EffLNS29_9ScaleType4KindE0ELNS_15FloatRoundStyleE2ESN_EENS_4gemm15EpilogueDefaultEEEEEvvEEEEvNT_6ParamsE:
	.zero		1664


//--------------------- SYMBOLS --------------------------

	.type		.nv.reservedSmem.offset0,@object
	.size		.nv.reservedSmem.offset0,0x4
